	.target	sm_100a

	.elftype	@"ET_EXEC"


//--------------------- .note.nv.tkinfo           --------------------------
	.section	.note.nv.tkinfo,"",@"SHT_NOTE"
	.sectionflags	@"SHF_NOTE_NV_TKINFO"
	.tkinfo
        /*0018*/ 	.word	0x00000002
        /*0030*/ 	.string	""
        /*0030*/ 	.string	"ptxas"
        /*0030*/ 	.string	"Cuda compilation tools, release 13.0, V13.0.88"
        /*0030*/ 	.string	"Build cuda_13.0.r13.0/compiler.36424714_0"
        /*0030*/ 	.string	"-arch sm_100a -m 64 "



//--------------------- .note.nv.cuinfo           --------------------------
	.section	.note.nv.cuinfo,"",@"SHT_NOTE"
	.sectionflags	@"SHF_NOTE_NV_CUINFO"
        /*0018*/ 	.short	0x0002
        /*001a*/ 	.short	0x0064
        /*001c*/ 	.short	0x0082
	.zero		2


//--------------------- .nv.info                  --------------------------
	.section	.nv.info,"",@"SHT_CUDA_INFO"
	.align	4


	//----- nvinfo : EIATTR_REGCOUNT
	.align		4
        /*0000*/ 	.byte	0x04, 0x2f
        /*0002*/ 	.short	(.L_19 - .L_18)
	.align		4
.L_18:
        /*0004*/ 	.word	index@(_ZN7cutlass13device_kernelINS_4gemm6kernel13GemmUniversalIN4cute5tupleIJiiiiEEENS1_10collective13CollectiveMmaINS1_41MainloopSm100TmaUmmaWarpSpecializedSparseILi4ELi2ELi1ENS5_IJNS4_1CILi1EEENSA_ILi2EEESB_EEEEENS5_IJNSA_ILi128EEENSA_ILi256EEESF_EEEaNS5_IJNS4_6LayoutINS5_IJiNS5_IJSC_iEEEiEEENS5_IJlNS5_IJSB_SC_EEElEEEEENSI_INS5_IJNS5_IJSF_iEEESO_iEEENS5_IJNS5_IJSF_NSA_ILi16384EEEEEENS5_IJSB_lEEElEEEEEEEEaNS5_IJlSB_lEEENS4_8TiledMMAINS4_8MMA_AtomIJNS4_22SM100_MMA_S8_SS_SPARSEIaaiLi128ELi256ELNS4_4UMMA5MajorE0ELS11_0ELNS10_8SaturateE0EEEEEENSI_INS5_IJSB_SB_SB_EEENS5_IJNSA_ILi0EEES16_S16_EEEEENS5_IJNS4_10UnderscoreES19_S19_EEEEENS4_23SM90_TMA_LOAD_MULTICASTENS4_14ComposedLayoutINS4_7SwizzleILi2ELi4ELi3EEENS4_25smem_sparse_ptr_flag_bitsILi2ELi8EEENSI_INS5_IJNS5_IJSB_NSA_ILi8EEEEEENS5_IJSC_NSA_ILi64EEEEEEEEENS5_IJNS5_IJS16_SF_EEESL_EEEEEEEvNS4_8identityENS4_13SM90_TMA_LOADENS1D_INS1E_ILi3ELi4ELi3EEENS4_18smem_ptr_flag_bitsILi8EEENSI_INS5_IJS1I_SF_EEENS5_IJSF_SB_EEEEEEEvS1R_EENS_8epilogue10collective18CollectiveEpilogueINS21_23Sm100TmaWarpSpecializedILi3ELi2ELi32ELb1ELb0EEEJSH_NS5_IJNSI_ISF_SB_EENSI_INSA_ILi32EEESB_EEEEEiNS5_IJSB_llEEEiS2A_NS21_6fusion15FusionCallbacksIS25_NS2B_17LinearCombinationIiiiiLNS_15FloatRoundStyleE2EEESH_S29_JEEENS4_5SM1004TMEM4LOAD26SM100_TMEM_LOAD_32dp32b32xES1S_NS1D_INS1E_ILi2ELi5ELi2EEENS1U_ILi32EEENSI_INS5_IJS27_NSA_ILi4EEEEEENS5_IJSB_S27_EEEEEEENS4_39AutoVectorizingCopyWithAssumedAlignmentILi128EEENS4_14SM90_TMA_STOREES2R_S2T_S2T_EEEvvEEEEvNT_6ParamsE)
        /*0008*/ 	.word	0x0000006f


	//----- nvinfo : EIATTR_FRAME_SIZE
	.align		4
.L_19:
        /*000c*/ 	.byte	0x04, 0x11
        /*000e*/ 	.short	(.L_21 - .L_20)
	.align		4
.L_20:
        /*0010*/ 	.word	index@($__internal_2_$__cuda_sm10x_tcgen05_guardrail_trap_unallocated_columns_being_dealloced)
        /*0014*/ 	.word	0x00000000


	//----- nvinfo : EIATTR_FRAME_SIZE
	.align		4
.L_21:
        /*0018*/ 	.byte	0x04, 0x11
        /*001a*/ 	.short	(.L_23 - .L_22)
	.align		4
.L_22:
        /*001c*/ 	.word	index@($__internal_1_$__cuda_sm10x_tcgen05_guardrail_trap_phase_invalid_during_alloc)
        /*0020*/ 	.word	0x00000000


	//----- nvinfo : EIATTR_FRAME_SIZE
	.align		4
.L_23:
        /*0024*/ 	.byte	0x04, 0x11
        /*0026*/ 	.short	(.L_25 - .L_24)
	.align		4
.L_24:
        /*0028*/ 	.word	index@($__internal_0_$__cuda_sm10x_tcgen05_guardrail_trap_col_being_dealloced_not_returned_by_alloc)
        /*002c*/ 	.word	0x00000000


	//----- nvinfo : EIATTR_FRAME_SIZE
	.align		4
.L_25:
        /*0030*/ 	.byte	0x04, 0x11
        /*0032*/ 	.short	(.L_27 - .L_26)
	.align		4
.L_26:
        /*0034*/ 	.word	index@(_ZN7cutlass13device_kernelINS_4gemm6kernel13GemmUniversalIN4cute5tupleIJiiiiEEENS1_10collective13CollectiveMmaINS1_41MainloopSm100TmaUmmaWarpSpecializedSparseILi4ELi2ELi1ENS5_IJNS4_1CILi1EEENSA_ILi2EEESB_EEEEENS5_IJNSA_ILi128EEENSA_ILi256EEESF_EEEaNS5_IJNS4_6LayoutINS5_IJiNS5_IJSC_iEEEiEEENS5_IJlNS5_IJSB_SC_EEElEEEEENSI_INS5_IJNS5_IJSF_iEEESO_iEEENS5_IJNS5_IJSF_NSA_ILi16384EEEEEENS5_IJSB_lEEElEEEEEEEEaNS5_IJlSB_lEEENS4_8TiledMMAINS4_8MMA_AtomIJNS4_22SM100_MMA_S8_SS_SPARSEIaaiLi128ELi256ELNS4_4UMMA5MajorE0ELS11_0ELNS10_8SaturateE0EEEEEENSI_INS5_IJSB_SB_SB_EEENS5_IJNSA_ILi0EEES16_S16_EEEEENS5_IJNS4_10UnderscoreES19_S19_EEEEENS4_23SM90_TMA_LOAD_MULTICASTENS4_14ComposedLayoutINS4_7SwizzleILi2ELi4ELi3EEENS4_25smem_sparse_ptr_flag_bitsILi2ELi8EEENSI_INS5_IJNS5_IJSB_NSA_ILi8EEEEEENS5_IJSC_NSA_ILi64EEEEEEEEENS5_IJNS5_IJS16_SF_EEESL_EEEEEEEvNS4_8identityENS4_13SM90_TMA_LOADENS1D_INS1E_ILi3ELi4ELi3EEENS4_18smem_ptr_flag_bitsILi8EEENSI_INS5_IJS1I_SF_EEENS5_IJSF_SB_EEEEEEEvS1R_EENS_8epilogue10collective18CollectiveEpilogueINS21_23Sm100TmaWarpSpecializedILi3ELi2ELi32ELb1ELb0EEEJSH_NS5_IJNSI_ISF_SB_EENSI_INSA_ILi32EEESB_EEEEEiNS5_IJSB_llEEEiS2A_NS21_6fusion15FusionCallbacksIS25_NS2B_17LinearCombinationIiiiiLNS_15FloatRoundStyleE2EEESH_S29_JEEENS4_5SM1004TMEM4LOAD26SM100_TMEM_LOAD_32dp32b32xES1S_NS1D_INS1E_ILi2ELi5ELi2EEENS1U_ILi32EEENSI_INS5_IJS27_NSA_ILi4EEEEEENS5_IJSB_S27_EEEEEEENS4_39AutoVectorizingCopyWithAssumedAlignmentILi128EEENS4_14SM90_TMA_STOREES2R_S2T_S2T_EEEvvEEEEvNT_6ParamsE)
        /*0038*/ 	.word	0x00000000


	//----- nvinfo : EIATTR_MIN_STACK_SIZE
	.align		4
.L_27:
        /*003c*/ 	.byte	0x04, 0x12
        /*003e*/ 	.short	(.L_29 - .L_28)
	.align		4
.L_28:
        /*0040*/ 	.word	index@(_ZN7cutlass13device_kernelINS_4gemm6kernel13GemmUniversalIN4cute5tupleIJiiiiEEENS1_10collective13CollectiveMmaINS1_41MainloopSm100TmaUmmaWarpSpecializedSparseILi4ELi2ELi1ENS5_IJNS4_1CILi1EEENSA_ILi2EEESB_EEEEENS5_IJNSA_ILi128EEENSA_ILi256EEESF_EEEaNS5_IJNS4_6LayoutINS5_IJiNS5_IJSC_iEEEiEEENS5_IJlNS5_IJSB_SC_EEElEEEEENSI_INS5_IJNS5_IJSF_iEEESO_iEEENS5_IJNS5_IJSF_NSA_ILi16384EEEEEENS5_IJSB_lEEElEEEEEEEEaNS5_IJlSB_lEEENS4_8TiledMMAINS4_8MMA_AtomIJNS4_22SM100_MMA_S8_SS_SPARSEIaaiLi128ELi256ELNS4_4UMMA5MajorE0ELS11_0ELNS10_8SaturateE0EEEEEENSI_INS5_IJSB_SB_SB_EEENS5_IJNSA_ILi0EEES16_S16_EEEEENS5_IJNS4_10UnderscoreES19_S19_EEEEENS4_23SM90_TMA_LOAD_MULTICASTENS4_14ComposedLayoutINS4_7SwizzleILi2ELi4ELi3EEENS4_25smem_sparse_ptr_flag_bitsILi2ELi8EEENSI_INS5_IJNS5_IJSB_NSA_ILi8EEEEEENS5_IJSC_NSA_ILi64EEEEEEEEENS5_IJNS5_IJS16_SF_EEESL_EEEEEEEvNS4_8identityENS4_13SM90_TMA_LOADENS1D_INS1E_ILi3ELi4ELi3EEENS4_18smem_ptr_flag_bitsILi8EEENSI_INS5_IJS1I_SF_EEENS5_IJSF_SB_EEEEEEEvS1R_EENS_8epilogue10collective18CollectiveEpilogueINS21_23Sm100TmaWarpSpecializedILi3ELi2ELi32ELb1ELb0EEEJSH_NS5_IJNSI_ISF_SB_EENSI_INSA_ILi32EEESB_EEEEEiNS5_IJSB_llEEEiS2A_NS21_6fusion15FusionCallbacksIS25_NS2B_17LinearCombinationIiiiiLNS_15FloatRoundStyleE2EEESH_S29_JEEENS4_5SM1004TMEM4LOAD26SM100_TMEM_LOAD_32dp32b32xES1S_NS1D_INS1E_ILi2ELi5ELi2EEENS1U_ILi32EEENSI_INS5_IJS27_NSA_ILi4EEEEEENS5_IJSB_S27_EEEEEEENS4_39AutoVectorizingCopyWithAssumedAlignmentILi128EEENS4_14SM90_TMA_STOREES2R_S2T_S2T_EEEvvEEEEvNT_6ParamsE)
        /*0044*/ 	.word	0x00000000
.L_29:


//--------------------- .nv.compat                --------------------------
	.section	.nv.compat,"",@"SHT_CUDA_COMPAT_INFO"
	.align	4
        /*0000*/ 	.byte	0x02, 0x09, 0x01, 0x00, 0x02, 0x02, 0x03, 0x00, 0x02, 0x05, 0x06, 0x00, 0x03, 0x07, 0x01, 0x01
        /*0010*/ 	.byte	0x02, 0x03, 0x01, 0x00, 0x02, 0x06, 0x01, 0x00, 0x04, 0x0b, 0x08, 0x00, 0x01, 0x00, 0x00, 0x00
        /*0020*/ 	.byte	0x00, 0x00, 0x00, 0x00


//--------------------- .nv.info._ZN7cutlass13device_kernelINS_4gemm6kernel13GemmUniversalIN4cute5tupleIJiiiiEEENS1_10collective13CollectiveMmaINS1_41MainloopSm100TmaUmmaWarpSpecializedSparseILi4ELi2ELi1ENS5_IJNS4_1CILi1EEENSA_ILi2EEESB_EEEEENS5_IJNSA_ILi128EEENSA_ILi256EEESF_EEEaNS5_IJNS4_6LayoutINS5_IJiNS5_IJSC_iEEEiEEENS5_IJlNS5_IJSB_SC_EEElEEEEENSI_INS5_IJNS5_IJSF_iEEESO_iEEENS5_IJNS5_IJSF_NSA_ILi16384EEEEEENS5_IJSB_lEEElEEEEEEEEaNS5_IJlSB_lEEENS4_8TiledMMAINS4_8MMA_AtomIJNS4_22SM100_MMA_S8_SS_SPARSEIaaiLi128ELi256ELNS4_4UMMA5MajorE0ELS11_0ELNS10_8SaturateE0EEEEEENSI_INS5_IJSB_SB_SB_EEENS5_IJNSA_ILi0EEES16_S16_EEEEENS5_IJNS4_10UnderscoreES19_S19_EEEEENS4_23SM90_TMA_LOAD_MULTICASTENS4_14ComposedLayoutINS4_7SwizzleILi2ELi4ELi3EEENS4_25smem_sparse_ptr_flag_bitsILi2ELi8EEENSI_INS5_IJNS5_IJSB_NSA_ILi8EEEEEENS5_IJSC_NSA_ILi64EEEEEEEEENS5_IJNS5_IJS16_SF_EEESL_EEEEEEEvNS4_8identityENS4_13SM90_TMA_LOADENS1D_INS1E_ILi3ELi4ELi3EEENS4_18smem_ptr_flag_bitsILi8EEENSI_INS5_IJS1I_SF_EEENS5_IJSF_SB_EEEEEEEvS1R_EENS_8epilogue10collective18CollectiveEpilogueINS21_23Sm100TmaWarpSpecializedILi3ELi2ELi32ELb1ELb0EEEJSH_NS5_IJNSI_ISF_SB_EENSI_INSA_ILi32EEESB_EEEEEiNS5_IJSB_llEEEiS2A_NS21_6fusion15FusionCallbacksIS25_NS2B_17LinearCombinationIiiiiLNS_15FloatRoundStyleE2EEESH_S29_JEEENS4_5SM1004TMEM4LOAD26SM100_TMEM_LOAD_32dp32b32xES1S_NS1D_INS1E_ILi2ELi5ELi2EEENS1U_ILi32EEENSI_INS5_IJS27_NSA_ILi4EEEEEENS5_IJSB_S27_EEEEEEENS4_39AutoVectorizingCopyWithAssumedAlignmentILi128EEENS4_14SM90_TMA_STOREES2R_S2T_S2T_EEEvvEEEEvNT_6ParamsE --------------------------
	.section	.nv.info._ZN7cutlass13device_kernelINS_4gemm6kernel13GemmUniversalIN4cute5tupleIJiiiiEEENS1_10collective13CollectiveMmaINS1_41MainloopSm100TmaUmmaWarpSpecializedSparseILi4ELi2ELi1ENS5_IJNS4_1CILi1EEENSA_ILi2EEESB_EEEEENS5_IJNSA_ILi128EEENSA_ILi256EEESF_EEEaNS5_IJNS4_6LayoutINS5_IJiNS5_IJSC_iEEEiEEENS5_IJlNS5_IJSB_SC_EEElEEEEENSI_INS5_IJNS5_IJSF_iEEESO_iEEENS5_IJNS5_IJSF_NSA_ILi16384EEEEEENS5_IJSB_lEEElEEEEEEEEaNS5_IJlSB_lEEENS4_8TiledMMAINS4_8MMA_AtomIJNS4_22SM100_MMA_S8_SS_SPARSEIaaiLi128ELi256ELNS4_4UMMA5MajorE0ELS11_0ELNS10_8SaturateE0EEEEEENSI_INS5_IJSB_SB_SB_EEENS5_IJNSA_ILi0EEES16_S16_EEEEENS5_IJNS4_10UnderscoreES19_S19_EEEEENS4_23SM90_TMA_LOAD_MULTICASTENS4_14ComposedLayoutINS4_7SwizzleILi2ELi4ELi3EEENS4_25smem_sparse_ptr_flag_bitsILi2ELi8EEENSI_INS5_IJNS5_IJSB_NSA_ILi8EEEEEENS5_IJSC_NSA_ILi64EEEEEEEEENS5_IJNS5_IJS16_SF_EEESL_EEEEEEEvNS4_8identityENS4_13SM90_TMA_LOADENS1D_INS1E_ILi3ELi4ELi3EEENS4_18smem_ptr_flag_bitsILi8EEENSI_INS5_IJS1I_SF_EEENS5_IJSF_SB_EEEEEEEvS1R_EENS_8epilogue10collective18CollectiveEpilogueINS21_23Sm100TmaWarpSpecializedILi3ELi2ELi32ELb1ELb0EEEJSH_NS5_IJNSI_ISF_SB_EENSI_INSA_ILi32EEESB_EEEEEiNS5_IJSB_llEEEiS2A_NS21_6fusion15FusionCallbacksIS25_NS2B_17LinearCombinationIiiiiLNS_15FloatRoundStyleE2EEESH_S29_JEEENS4_5SM1004TMEM4LOAD26SM100_TMEM_LOAD_32dp32b32xES1S_NS1D_INS1E_ILi2ELi5ELi2EEENS1U_ILi32EEENSI_INS5_IJS27_NSA_ILi4EEEEEENS5_IJSB_S27_EEEEEEENS4_39AutoVectorizingCopyWithAssumedAlignmentILi128EEENS4_14SM90_TMA_STOREES2R_S2T_S2T_EEEvvEEEEvNT_6ParamsE,"",@"SHT_CUDA_INFO"
	.sectionflags	@""
	.align	4


	//----- nvinfo : EIATTR_CUDA_API_VERSION
	.align		4
        /*0000*/ 	.byte	0x04, 0x37
        /*0002*/ 	.short	(.L_31 - .L_30)
.L_30:
        /*0004*/ 	.word	0x00000082


	//----- nvinfo : EIATTR_KPARAM_INFO
	.align		4
.L_31:
        /*0008*/ 	.byte	0x04, 0x17
        /*000a*/ 	.short	(.L_33 - .L_32)
.L_32:
        /*000c*/ 	.word	0x00000000
        /*0010*/ 	.short	0x0000
        /*0012*/ 	.short	0x0000
        /*0014*/ 	.byte	0x00, 0xf0, 0x01, 0x28


	//----- nvinfo : EIATTR_AT_ENTRY_FRAGMENTS
	.align		4
.L_33:
        /*0018*/ 	.byte	0x04, 0x4f
        /*001a*/ 	.short	(.L_35 - .L_34)


	//   ....[0]....
.L_34:
        /*001c*/ 	.word	0x00000006


	//----- nvinfo : EIATTR_RESERVED_SMEM_USED
	.align		4
.L_35:
        /*0020*/ 	.byte	0x01, 0x41
	.zero		2


	//----- nvinfo : EIATTR_SPARSE_MMA_MASK
	.align		4
        /*0024*/ 	.byte	0x03, 0x50
        /*0026*/ 	.short	0x0040


	//----- nvinfo : EIATTR_TCGEN05_1CTA_USED
	.align		4
        /*0028*/ 	.byte	0x01, 0x51
	.zero		2


	//----- nvinfo : EIATTR_MAXREG_COUNT
	.align		4
        /*002c*/ 	.byte	0x03, 0x1b
        /*002e*/ 	.short	0x00ff


	//----- nvinfo : EIATTR_NUM_BARRIERS
	.align		4
        /*0030*/ 	.byte	0x02, 0x4c
        /*0032*/ 	.byte	0x07
	.zero		1


	//----- nvinfo : EIATTR_EXTERNS
	.align		4
        /*0034*/ 	.byte	0x04, 0x0f
        /*0036*/ 	.short	(.L_37 - .L_36)


	//   ....[0]....
	.align		4
.L_36:
        /*0038*/ 	.word	index@(__assertfail)


	//----- nvinfo : EIATTR_MERCURY_ISA_VERSION
	.align		4
.L_37:
        /*003c*/ 	.byte	0x03, 0x5f
        /*003e*/ 	.short	0x0101


	//----- nvinfo : EIATTR_INT_WARP_WIDE_INSTR_OFFSETS
	.align		4
        /*0040*/ 	.byte	0x04, 0x31
        /*0042*/ 	.short	(.L_39 - .L_38)


	//   ....[0]....
.L_38:
        /*0044*/ 	.word	0x00000d10


	//   ....[1]....
        /*0048*/ 	.word	0x00000dd0


	//   ....[2]....
        /*004c*/ 	.word	0x000035f0


	//   ....[3]....
        /*0050*/ 	.word	0x00003610


	//   ....[4]....
        /*0054*/ 	.word	0x00003640


	//   ....[5]....
        /*0058*/ 	.word	0x00004290


	//   ....[6]....
        /*005c*/ 	.word	0x000042c0


	//   ....[7]....
        /*0060*/ 	.word	0x00004420


	//   ....[8]....
        /*0064*/ 	.word	0x00004460


	//   ....[9]....
        /*0068*/ 	.word	0x00004510


	//   ....[10]....
        /*006c*/ 	.word	0x00004650


	//   ....[11]....
        /*0070*/ 	.word	0x00004670


	//   ....[12]....
        /*0074*/ 	.word	0x000047b0


	//   ....[13]....
        /*0078*/ 	.word	0x00004810


	//   ....[14]....
        /*007c*/ 	.word	0x000048c0


	//   ....[15]....
        /*0080*/ 	.word	0x00004a20


	//   ....[16]....
        /*0084*/ 	.word	0x00004a30


	//   ....[17]....
        /*0088*/ 	.word	0x00004b50


	//   ....[18]....
        /*008c*/ 	.word	0x00004bb0


	//   ....[19]....
        /*0090*/ 	.word	0x00004c60


	//   ....[20]....
        /*0094*/ 	.word	0x00004d80


	//   ....[21]....
        /*0098*/ 	.word	0x00004e00


	//   ....[22]....
        /*009c*/ 	.word	0x00004f40


	//   ....[23]....
        /*00a0*/ 	.word	0x00004f80


	//   ....[24]....
        /*00a4*/ 	.word	0x00004fe0


	//   ....[25]....
        /*00a8*/ 	.word	0x000050a0


	//   ....[26]....
        /*00ac*/ 	.word	0x00005120


	//   ....[27]....
        /*00b0*/ 	.word	0x00005260


	//   ....[28]....
        /*00b4*/ 	.word	0x000052a0


	//   ....[29]....
        /*00b8*/ 	.word	0x00005320


	//   ....[30]....
        /*00bc*/ 	.word	0x00005400


	//   ....[31]....
        /*00c0*/ 	.word	0x00005410


	//   ....[32]....
        /*00c4*/ 	.word	0x00005530


	//   ....[33]....
        /*00c8*/ 	.word	0x00005590


	//   ....[34]....
        /*00cc*/ 	.word	0x00005640


	//   ....[35]....
        /*00d0*/ 	.word	0x00005780


	//   ....[36]....
        /*00d4*/ 	.word	0x000057a0


	//   ....[37]....
        /*00d8*/ 	.word	0x000058d0


	//   ....[38]....
        /*00dc*/ 	.word	0x00005930


	//   ....[39]....
        /*00e0*/ 	.word	0x000059e0


	//   ....[40]....
        /*00e4*/ 	.word	0x00005b40


	//   ....[41]....
        /*00e8*/ 	.word	0x00005b90


	//   ....[42]....
        /*00ec*/ 	.word	0x00005cb0


	//   ....[43]....
        /*00f0*/ 	.word	0x00005d10


	//   ....[44]....
        /*00f4*/ 	.word	0x00005dc0


	//----- nvinfo : EIATTR_COOP_GROUP_MASK_REGIDS
	.align		4
.L_39:
        /*00f8*/ 	.byte	0x04, 0x29
        /*00fa*/ 	.short	(.L_41 - .L_40)


	//   ....[0]....
.L_40:
        /*00fc*/ 	.word	0xffffffff


	//   ....[1]....
        /*0100*/ 	.word	0xffffffff


	//   ....[2]....
        /*0104*/ 	.word	0xffffffff


	//   ....[3]....
        /*0108*/ 	.word	0xffffffff


	//   ....[4]....
        /*010c*/ 	.word	0xffffffff


	//   ....[5]....
        /*0110*/ 	.word	0xffffffff


	//   ....[6]....
        /*0114*/ 	.word	0xffffffff


	//   ....[7]....
        /*0118*/ 	.word	0xffffffff


	//   ....[8]....
        /*011c*/ 	.word	0xffffffff


	//   ....[9]....
        /*0120*/ 	.word	0xffffffff


	//   ....[10]....
        /*0124*/ 	.word	0xffffffff


	//   ....[11]....
        /*0128*/ 	.word	0xffffffff


	//   ....[12]....
        /*012c*/ 	.word	0xffffffff


	//   ....[13]....
        /*0130*/ 	.word	0xffffffff


	//----- nvinfo : EIATTR_COOP_GROUP_INSTR_OFFSETS
	.align		4
.L_41:
        /*0134*/ 	.byte	0x04, 0x28
        /*0136*/ 	.short	(.L_43 - .L_42)


	//   ....[0]....
.L_42:
        /*0138*/ 	.word	0x00000080


	//   ....[1]....
        /*013c*/ 	.word	0x00000520


	//   ....[2]....
        /*0140*/ 	.word	0x000006b0


	//   ....[3]....
        /*0144*/ 	.word	0x00000830


	//   ....[4]....
        /*0148*/ 	.word	0x00000930


	//   ....[5]....
        /*014c*/ 	.word	0x00000aa0


	//   ....[6]....
        /*0150*/ 	.word	0x00000be0


	//   ....[7]....
        /*0154*/ 	.word	0x00000e40


	//   ....[8]....
        /*0158*/ 	.word	0x00001c70


	//   ....[9]....
        /*015c*/ 	.word	0x00002ae0


	//   ....[10]....
        /*0160*/ 	.word	0x00002cf0


	//   ....[11]....
        /*0164*/ 	.word	0x00002d20


	//   ....[12]....
        /*0168*/ 	.word	0x000034d0


	//   ....[13]....
        /*016c*/ 	.word	0x00003700


	//----- nvinfo : EIATTR_VRC_CTA_INIT_COUNT
	.align		4
.L_43:
        /*0170*/ 	.byte	0x02, 0x4a
        /*0172*/ 	.byte	0x80
	.zero		1


	//----- nvinfo : EIATTR_SYSCALL_OFFSETS
	.align		4
        /*0174*/ 	.byte	0x04, 0x46
        /*0176*/ 	.short	(.L_45 - .L_44)


	//   ....[0]....
.L_44:
        /*0178*/ 	.word	0x00006b30


	//   ....[1]....
        /*017c*/ 	.word	0x00006c20


	//   ....[2]....
        /*0180*/ 	.word	0x00007830


	//   ....[3]....
        /*0184*/ 	.word	0x00008740


	//   ....[4]....
        /*0188*/ 	.word	0x00009680


	//   ....[5]....
        /*018c*/ 	.word	0x0000a5d0


	//   ....[6]....
        /*0190*/ 	.word	0x0000b520


	//   ....[7]....
        /*0194*/ 	.word	0x0000c470


	//   ....[8]....
        /*0198*/ 	.word	0x0000d3c0


	//   ....[9]....
        /*019c*/ 	.word	0x0000e2b0


	//----- nvinfo : EIATTR_MBARRIER_INSTR_OFFSETS
	.align		4
.L_45:
        /*01a0*/ 	.byte	0x04, 0x39
        /*01a2*/ 	.short	(.L_47 - .L_46)


	//   ....[0]....
.L_46:
        /*01a4*/ 	.word	0x00000620
        /*01a8*/ 	.word	0x000000ff
        /*01ac*/ 	.word	0x00000000
        /*01b0*/ 	.short	0x0100
        /*01b2*/ 	.byte	0x04
	.zero		1


	//   ....[1]....
        /*01b4*/ 	.word	0x00000630
        /*01b8*/ 	.word	0x000000ff
        /*01bc*/ 	.word	0x00000020
        /*01c0*/ 	.short	0x0100
        /*01c2*/ 	.byte	0x04
	.zero		1


	//   ....[2]....
        /*01c4*/ 	.word	0x00000640
        /*01c8*/ 	.word	0x000000ff
        /*01cc*/ 	.word	0x00000008
        /*01d0*/ 	.short	0x0100
        /*01d2*/ 	.byte	0x04
	.zero		1


	//   ....[3]....
        /*01d4*/ 	.word	0x00000650
        /*01d8*/ 	.word	0x000000ff
        /*01dc*/ 	.word	0x00000028
        /*01e0*/ 	.short	0x0100
        /*01e2*/ 	.byte	0x04
	.zero		1


	//   ....[4]....
        /*01e4*/ 	.word	0x00000660
        /*01e8*/ 	.word	0x000000ff
        /*01ec*/ 	.word	0x00000010
        /*01f0*/ 	.short	0x0100
        /*01f2*/ 	.byte	0x04
	.zero		1


	//   ....[5]....
        /*01f4*/ 	.word	0x00000670
        /*01f8*/ 	.word	0x000000ff
        /*01fc*/ 	.word	0x00000030
        /*0200*/ 	.short	0x0100
        /*0202*/ 	.byte	0x04
	.zero		1


	//   ....[6]....
        /*0204*/ 	.word	0x00000680
        /*0208*/ 	.word	0x000000ff
        /*020c*/ 	.word	0x00000018
        /*0210*/ 	.short	0x0100
        /*0212*/ 	.byte	0x04
	.zero		1


	//   ....[7]....
        /*0214*/ 	.word	0x00000690
        /*0218*/ 	.word	0x000000ff
        /*021c*/ 	.word	0x00000038
        /*0220*/ 	.short	0x0100
        /*0222*/ 	.byte	0x04
	.zero		1


	//   ....[8]....
        /*0224*/ 	.word	0x000007c0
        /*0228*/ 	.word	0x000000ff
        /*022c*/ 	.word	0x00000040
        /*0230*/ 	.short	0x0100
        /*0232*/ 	.byte	0x04
	.zero		1


	//   ....[9]....
        /*0234*/ 	.word	0x000007d0
        /*0238*/ 	.word	0x000000ff
        /*023c*/ 	.word	0x00000058
        /*0240*/ 	.short	0x0100
        /*0242*/ 	.byte	0x04
	.zero		1


	//   ....[10]....
        /*0244*/ 	.word	0x000007e0
        /*0248*/ 	.word	0x000000ff
        /*024c*/ 	.word	0x00000048
        /*0250*/ 	.short	0x0100
        /*0252*/ 	.byte	0x04
	.zero		1


	//   ....[11]....
        /*0254*/ 	.word	0x000007f0
        /*0258*/ 	.word	0x000000ff
        /*025c*/ 	.word	0x00000060
        /*0260*/ 	.short	0x0100
        /*0262*/ 	.byte	0x04
	.zero		1


	//   ....[12]....
        /*0264*/ 	.word	0x00000800
        /*0268*/ 	.word	0x000000ff
        /*026c*/ 	.word	0x00000050
        /*0270*/ 	.short	0x0100
        /*0272*/ 	.byte	0x04
	.zero		1


	//   ....[13]....
        /*0274*/ 	.word	0x00000810
        /*0278*/ 	.word	0x000000ff
        /*027c*/ 	.word	0x00000068
        /*0280*/ 	.short	0x0100
        /*0282*/ 	.byte	0x04
	.zero		1


	//   ....[14]....
        /*0284*/ 	.word	0x00000900
        /*0288*/ 	.word	0x000000ff
        /*028c*/ 	.word	0x00000070
        /*0290*/ 	.short	0x0100
        /*0292*/ 	.byte	0x06
	.zero		1


	//   ....[15]....
        /*0294*/ 	.word	0x00000910
        /*0298*/ 	.word	0x000000ff
        /*029c*/ 	.word	0x00000078
        /*02a0*/ 	.short	0x0100
        /*02a2*/ 	.byte	0x06
	.zero		1


	//   ....[16]....
        /*02a4*/ 	.word	0x00000a50
        /*02a8*/ 	.word	0x000000ff
        /*02ac*/ 	.word	0x00000080
        /*02b0*/ 	.short	0x0100
        /*02b2*/ 	.byte	0x06
	.zero		1


	//   ....[17]....
        /*02b4*/ 	.word	0x00000a60
        /*02b8*/ 	.word	0x000000ff
        /*02bc*/ 	.word	0x00000090
        /*02c0*/ 	.short	0x0100
        /*02c2*/ 	.byte	0x06
	.zero		1


	//   ....[18]....
        /*02c4*/ 	.word	0x00000a70
        /*02c8*/ 	.word	0x000000ff
        /*02cc*/ 	.word	0x00000088
        /*02d0*/ 	.short	0x0100
        /*02d2*/ 	.byte	0x06
	.zero		1


	//   ....[19]....
        /*02d4*/ 	.word	0x00000a80
        /*02d8*/ 	.word	0x000000ff
        /*02dc*/ 	.word	0x00000098
        /*02e0*/ 	.short	0x0100
        /*02e2*/ 	.byte	0x06
	.zero		1


	//   ....[20]....
        /*02e4*/ 	.word	0x00000bb0
        /*02e8*/ 	.word	0x000000ff
        /*02ec*/ 	.word	0x000000a0
        /*02f0*/ 	.short	0x0100
        /*02f2*/ 	.byte	0x04
	.zero		1


	//   ....[21]....
        /*02f4*/ 	.word	0x00000bc0
        /*02f8*/ 	.word	0x000000ff
        /*02fc*/ 	.word	0x000000a8
        /*0300*/ 	.short	0x0100
        /*0302*/ 	.byte	0x04
	.zero		1


	//   ....[22]....
        /*0304*/ 	.word	0x00000cc0
        /*0308*/ 	.word	0x000000ff
        /*030c*/ 	.word	0x000000b0
        /*0310*/ 	.short	0x0100
        /*0312*/ 	.byte	0x04
	.zero		1


	//   ....[23]....
        /*0314*/ 	.word	0x00000cd0
        /*0318*/ 	.word	0x000000ff
        /*031c*/ 	.word	0x000000c0
        /*0320*/ 	.short	0x0100
        /*0322*/ 	.byte	0x04
	.zero		1


	//   ....[24]....
        /*0324*/ 	.word	0x00000ce0
        /*0328*/ 	.word	0x000000ff
        /*032c*/ 	.word	0x000000b8
        /*0330*/ 	.short	0x0100
        /*0332*/ 	.byte	0x04
	.zero		1


	//   ....[25]....
        /*0334*/ 	.word	0x00000cf0
        /*0338*/ 	.word	0x000000ff
        /*033c*/ 	.word	0x000000c8
        /*0340*/ 	.short	0x0100
        /*0342*/ 	.byte	0x04
	.zero		1


	//   ....[26]....
        /*0344*/ 	.word	0x00000df0
        /*0348*/ 	.word	0x000000ff
        /*034c*/ 	.word	0x000000d0
        /*0350*/ 	.short	0x0100
        /*0352*/ 	.byte	0x06
	.zero		1


	//   ....[27]....
        /*0354*/ 	.word	0x00001870
        /*0358*/ 	.word	0x00000003
        /*035c*/ 	.word	0x000000c0
        /*0360*/ 	.short	0x010a
        /*0362*/ 	.byte	0xff
	.zero		1


	//   ....[28]....
        /*0364*/ 	.word	0x000018a0
        /*0368*/ 	.word	0x00000003
        /*036c*/ 	.word	0x000000b0
        /*0370*/ 	.short	0x0101
        /*0372*/ 	.byte	0xff
	.zero		1


	//   ....[29]....
        /*0374*/ 	.word	0x00001910
        /*0378*/ 	.word	0x000000ff
        /*037c*/ 	.word	0x00000020
        /*0380*/ 	.short	0x010a
        /*0382*/ 	.byte	0x04
	.zero		1


	//   ....[30]....
        /*0384*/ 	.word	0x00001a30
        /*0388*/ 	.word	0x000000ff
        /*038c*/ 	.word	0x00000020
        /*0390*/ 	.short	0x010a
        /*0392*/ 	.byte	0x21
	.zero		1


	//   ....[31]....
        /*0394*/ 	.word	0x00001b40
        /*0398*/ 	.word	0x000000ff
        /*039c*/ 	.word	0x00000020
        /*03a0*/ 	.short	0x010a
        /*03a2*/ 	.byte	0x05
	.zero		1


	//   ....[32]....
        /*03a4*/ 	.word	0x00001c50
        /*03a8*/ 	.word	0x000000ff
        /*03ac*/ 	.word	0x00000078
        /*03b0*/ 	.short	0x0101
        /*03b2*/ 	.byte	0x06
	.zero		1


	//   ....[33]....
        /*03b4*/ 	.word	0x00001c80
        /*03b8*/ 	.word	0x00000003
        /*03bc*/ 	.word	0x00000080
        /*03c0*/ 	.short	0x010a
        /*03c2*/ 	.byte	0xff
	.zero		1


	//   ....[34]....
        /*03c4*/ 	.word	0x00001dd0
        /*03c8*/ 	.word	0x00000000
        /*03cc*/ 	.word	0x00000000
        /*03d0*/ 	.short	0x0101
        /*03d2*/ 	.byte	0xff
	.zero		1


	//   ....[35]....
        /*03d4*/ 	.word	0x00002360
        /*03d8*/ 	.word	0x000000ff
        /*03dc*/ 	.word	0x00000000
        /*03e0*/ 	.short	0x010a
        /*03e2*/ 	.byte	0x04
	.zero		1


	//   ....[36]....
        /*03e4*/ 	.word	0x000023f0
        /*03e8*/ 	.word	0x000000ff
        /*03ec*/ 	.word	0x00000000
        /*03f0*/ 	.short	0x010a
        /*03f2*/ 	.byte	0x05
	.zero		1


	//   ....[37]....
        /*03f4*/ 	.word	0x00002480
        /*03f8*/ 	.word	0x000000ff
        /*03fc*/ 	.word	0x00000000
        /*0400*/ 	.short	0x010a
        /*0402*/ 	.byte	0x05
	.zero		1


	//   ....[38]....
        /*0404*/ 	.word	0x00002520
        /*0408*/ 	.word	0x00000000
        /*040c*/ 	.word	0x00000000
        /*0410*/ 	.short	0x010a
        /*0412*/ 	.byte	0xff
	.zero		1


	//   ....[39]....
        /*0414*/ 	.word	0x00002640
        /*0418*/ 	.word	0x00000000
        /*041c*/ 	.word	0x000000b0
        /*0420*/ 	.short	0x010a
        /*0422*/ 	.byte	0xff
	.zero		1


	//   ....[40]....
        /*0424*/ 	.word	0x000026a0
        /*0428*/ 	.word	0x00000004
        /*042c*/ 	.word	0x00000000
        /*0430*/ 	.short	0x0101
        /*0432*/ 	.byte	0xff
	.zero		1


	//   ....[41]....
        /*0434*/ 	.word	0x000026c0
        /*0438*/ 	.word	0x000000ff
        /*043c*/ 	.word	0x00000090
        /*0440*/ 	.short	0x010a
        /*0442*/ 	.byte	0x04
	.zero		1


	//   ....[42]....
        /*0444*/ 	.word	0x000027e0
        /*0448*/ 	.word	0x00000000
        /*044c*/ 	.word	0x00000080
        /*0450*/ 	.short	0x010a
        /*0452*/ 	.byte	0xff
	.zero		1


	//   ....[43]....
        /*0454*/ 	.word	0x000028f0
        /*0458*/ 	.word	0x00000000
        /*045c*/ 	.word	0x00000000
        /*0460*/ 	.short	0x0101
        /*0462*/ 	.byte	0xff
	.zero		1


	//   ....[44]....
        /*0464*/ 	.word	0x00002980
        /*0468*/ 	.word	0x000000ff
        /*046c*/ 	.word	0x00000090
        /*0470*/ 	.short	0x0106
        /*0472*/ 	.byte	0x04
	.zero		1


	//   ....[45]....
        /*0474*/ 	.word	0x000029a0
        /*0478*/ 	.word	0x000000ff
        /*047c*/ 	.word	0x00000090
        /*0480*/ 	.short	0x010a
        /*0482*/ 	.byte	0x04
	.zero		1


	//   ....[46]....
        /*0484*/ 	.word	0x00002a30
        /*0488*/ 	.word	0x000000ff
        /*048c*/ 	.word	0x00000090
        /*0490*/ 	.short	0x0106
        /*0492*/ 	.byte	0x07
	.zero		1


	//   ....[47]....
        /*0494*/ 	.word	0x00002a70
        /*0498*/ 	.word	0x00000000
        /*049c*/ 	.word	0x00000090
        /*04a0*/ 	.short	0x010a
        /*04a2*/ 	.byte	0xff
	.zero		1


	//   ....[48]....
        /*04a4*/ 	.word	0x00002f60
        /*04a8*/ 	.word	0x00000000
        /*04ac*/ 	.word	0x00000080
        /*04b0*/ 	.short	0x010a
        /*04b2*/ 	.byte	0xff
	.zero		1


	//   ....[49]....
        /*04b4*/ 	.word	0x00003020
        /*04b8*/ 	.word	0x00000000
        /*04bc*/ 	.word	0x00000000
        /*04c0*/ 	.short	0x0101
        /*04c2*/ 	.byte	0xff
	.zero		1


	//   ....[50]....
        /*04c4*/ 	.word	0x000030e0
        /*04c8*/ 	.word	0x000000ff
        /*04cc*/ 	.word	0x00000000
        /*04d0*/ 	.short	0x010a
        /*04d2*/ 	.byte	0x04
	.zero		1


	//   ....[51]....
        /*04d4*/ 	.word	0x00003150
        /*04d8*/ 	.word	0x000000ff
        /*04dc*/ 	.word	0x00000000
        /*04e0*/ 	.short	0x010a
        /*04e2*/ 	.byte	0x08
	.zero		1


	//   ....[52]....
        /*04e4*/ 	.word	0x00003240
        /*04e8*/ 	.word	0x000000ff
        /*04ec*/ 	.word	0x00000000
        /*04f0*/ 	.short	0x010a
        /*04f2*/ 	.byte	0x04
	.zero		1


	//   ....[53]....
        /*04f4*/ 	.word	0x00003280
        /*04f8*/ 	.word	0x000000ff
        /*04fc*/ 	.word	0x000000a8
        /*0500*/ 	.short	0x010a
        /*0502*/ 	.byte	0x0d
	.zero		1


	//   ....[54]....
        /*0504*/ 	.word	0x000034b0
        /*0508*/ 	.word	0x000000ff
        /*050c*/ 	.word	0x000000d0
        /*0510*/ 	.short	0x010a
        /*0512*/ 	.byte	0x0d
	.zero		1


	//   ....[55]....
        /*0514*/ 	.word	0x000039d0
        /*0518*/ 	.word	0x00000008
        /*051c*/ 	.word	0x00000080
        /*0520*/ 	.short	0x010a
        /*0522*/ 	.byte	0xff
	.zero		1


	//   ....[56]....
        /*0524*/ 	.word	0x00003b40
        /*0528*/ 	.word	0x00000000
        /*052c*/ 	.word	0x00000000
        /*0530*/ 	.short	0x0101
        /*0532*/ 	.byte	0xff
	.zero		1


	//   ....[57]....
        /*0534*/ 	.word	0x00004010
        /*0538*/ 	.word	0x000000ff
        /*053c*/ 	.word	0x00000078
        /*0540*/ 	.short	0x010a
        /*0542*/ 	.byte	0x20
	.zero		1


	//   ....[58]....
        /*0544*/ 	.word	0x000041f0
        /*0548*/ 	.word	0x000000ff
        /*054c*/ 	.word	0x00000058
        /*0550*/ 	.short	0x010a
        /*0552*/ 	.byte	0x10
	.zero		1


	//   ....[59]....
        /*0554*/ 	.word	0x00004550
        /*0558*/ 	.word	0x000000ff
        /*055c*/ 	.word	0x00000040
        /*0560*/ 	.short	0x010b
        /*0562*/ 	.byte	0x10
	.zero		1


	//   ....[60]....
        /*0564*/ 	.word	0x000045d0
        /*0568*/ 	.word	0x000000ff
        /*056c*/ 	.word	0x00000000
        /*0570*/ 	.short	0x0101
        /*0572*/ 	.byte	0x04
	.zero		1


	//   ....[61]....
        /*0574*/ 	.word	0x000045f0
        /*0578*/ 	.word	0x000000ff
        /*057c*/ 	.word	0x00000058
        /*0580*/ 	.short	0x010a
        /*0582*/ 	.byte	0x11
	.zero		1


	//   ....[62]....
        /*0584*/ 	.word	0x00004900
        /*0588*/ 	.word	0x000000ff
        /*058c*/ 	.word	0x00000040
        /*0590*/ 	.short	0x010b
        /*0592*/ 	.byte	0x11
	.zero		1


	//   ....[63]....
        /*0594*/ 	.word	0x00004980
        /*0598*/ 	.word	0x000000ff
        /*059c*/ 	.word	0x00000000
        /*05a0*/ 	.short	0x0101
        /*05a2*/ 	.byte	0x04
	.zero		1


	//   ....[64]....
        /*05a4*/ 	.word	0x000049a0
        /*05a8*/ 	.word	0x000000ff
        /*05ac*/ 	.word	0x00000058
        /*05b0*/ 	.short	0x010a
        /*05b2*/ 	.byte	0x10
	.zero		1


	//   ....[65]....
        /*05b4*/ 	.word	0x00004ca0
        /*05b8*/ 	.word	0x000000ff
        /*05bc*/ 	.word	0x00000040
        /*05c0*/ 	.short	0x010b
        /*05c2*/ 	.byte	0x10
	.zero		1


	//   ....[66]....
        /*05c4*/ 	.word	0x00004d20
        /*05c8*/ 	.word	0x000000ff
        /*05cc*/ 	.word	0x00000000
        /*05d0*/ 	.short	0x0101
        /*05d2*/ 	.byte	0x04
	.zero		1


	//   ....[67]....
        /*05d4*/ 	.word	0x00004d40
        /*05d8*/ 	.word	0x000000ff
        /*05dc*/ 	.word	0x00000058
        /*05e0*/ 	.short	0x010a
        /*05e2*/ 	.byte	0x15
	.zero		1


	//   ....[68]....
        /*05e4*/ 	.word	0x00005020
        /*05e8*/ 	.word	0x000000ff
        /*05ec*/ 	.word	0x00000040
        /*05f0*/ 	.short	0x010b
        /*05f2*/ 	.byte	0x15
	.zero		1


	//   ....[69]....
        /*05f4*/ 	.word	0x00005040
        /*05f8*/ 	.word	0x000000ff
        /*05fc*/ 	.word	0x00000000
        /*0600*/ 	.short	0x0101
        /*0602*/ 	.byte	0x04
	.zero		1


	//   ....[70]....
        /*0604*/ 	.word	0x00005060
        /*0608*/ 	.word	0x000000ff
        /*060c*/ 	.word	0x00000058
        /*0610*/ 	.short	0x010a
        /*0612*/ 	.byte	0x06
	.zero		1


	//   ....[71]....
        /*0614*/ 	.word	0x00005360
        /*0618*/ 	.word	0x000000ff
        /*061c*/ 	.word	0x00000040
        /*0620*/ 	.short	0x010b
        /*0622*/ 	.byte	0x06
	.zero		1


	//   ....[72]....
        /*0624*/ 	.word	0x00005370
        /*0628*/ 	.word	0x000000ff
        /*062c*/ 	.word	0x00000000
        /*0630*/ 	.short	0x0101
        /*0632*/ 	.byte	0x04
	.zero		1


	//   ....[73]....
        /*0634*/ 	.word	0x00005380
        /*0638*/ 	.word	0x000000ff
        /*063c*/ 	.word	0x00000058
        /*0640*/ 	.short	0x010a
        /*0642*/ 	.byte	0x10
	.zero		1


	//   ....[74]....
        /*0644*/ 	.word	0x00005680
        /*0648*/ 	.word	0x000000ff
        /*064c*/ 	.word	0x00000040
        /*0650*/ 	.short	0x010b
        /*0652*/ 	.byte	0x10
	.zero		1


	//   ....[75]....
        /*0654*/ 	.word	0x00005700
        /*0658*/ 	.word	0x000000ff
        /*065c*/ 	.word	0x00000000
        /*0660*/ 	.short	0x0101
        /*0662*/ 	.byte	0x04
	.zero		1


	//   ....[76]....
        /*0664*/ 	.word	0x00005720
        /*0668*/ 	.word	0x000000ff
        /*066c*/ 	.word	0x00000058
        /*0670*/ 	.short	0x010a
        /*0672*/ 	.byte	0x11
	.zero		1


	//   ....[77]....
        /*0674*/ 	.word	0x00005a20
        /*0678*/ 	.word	0x000000ff
        /*067c*/ 	.word	0x00000040
        /*0680*/ 	.short	0x010b
        /*0682*/ 	.byte	0x11
	.zero		1


	//   ....[78]....
        /*0684*/ 	.word	0x00005aa0
        /*0688*/ 	.word	0x000000ff
        /*068c*/ 	.word	0x00000000
        /*0690*/ 	.short	0x0101
        /*0692*/ 	.byte	0x04
	.zero		1


	//   ....[79]....
        /*0694*/ 	.word	0x00005ac0
        /*0698*/ 	.word	0x000000ff
        /*069c*/ 	.word	0x00000058
        /*06a0*/ 	.short	0x010a
        /*06a2*/ 	.byte	0x10
	.zero		1


	//   ....[80]....
        /*06a4*/ 	.word	0x00005e20
        /*06a8*/ 	.word	0x000000ff
        /*06ac*/ 	.word	0x00000040
        /*06b0*/ 	.short	0x010b
        /*06b2*/ 	.byte	0x10
	.zero		1


	//   ....[81]....
        /*06b4*/ 	.word	0x00005ea0
        /*06b8*/ 	.word	0x000000ff
        /*06bc*/ 	.word	0x00000000
        /*06c0*/ 	.short	0x0101
        /*06c2*/ 	.byte	0x04
	.zero		1


	//   ....[82]....
        /*06c4*/ 	.word	0x00005ef0
        /*06c8*/ 	.word	0x000000ff
        /*06cc*/ 	.word	0x00000000
        /*06d0*/ 	.short	0x010a
        /*06d2*/ 	.byte	0x04
	.zero		1


	//   ....[83]....
        /*06d4*/ 	.word	0x00005f80
        /*06d8*/ 	.word	0x000000ff
        /*06dc*/ 	.word	0x00000000
        /*06e0*/ 	.short	0x010a
        /*06e2*/ 	.byte	0x05
	.zero		1


	//   ....[84]....
        /*06e4*/ 	.word	0x00006020
        /*06e8*/ 	.word	0x00000000
        /*06ec*/ 	.word	0x00000000
        /*06f0*/ 	.short	0x010a
        /*06f2*/ 	.byte	0xff
	.zero		1


	//   ....[85]....
        /*06f4*/ 	.word	0x00006390
        /*06f8*/ 	.word	0x00000000
        /*06fc*/ 	.word	0x00000080
        /*0700*/ 	.short	0x010a
        /*0702*/ 	.byte	0xff
	.zero		1


	//   ....[86]....
        /*0704*/ 	.word	0x00006460
        /*0708*/ 	.word	0x00000000
        /*070c*/ 	.word	0x00000000
        /*0710*/ 	.short	0x0101
        /*0712*/ 	.byte	0xff
	.zero		1


	//   ....[87]....
        /*0714*/ 	.word	0x00007150
        /*0718*/ 	.word	0x00000004
        /*071c*/ 	.word	0x00000040
        /*0720*/ 	.short	0x010a
        /*0722*/ 	.byte	0xff
	.zero		1


	//   ....[88]....
        /*0724*/ 	.word	0x00007250
        /*0728*/ 	.word	0x000000ff
        /*072c*/ 	.word	0x000000a0
        /*0730*/ 	.short	0x010a
        /*0732*/ 	.byte	0x2f
	.zero		1


	//   ....[89]....
        /*0734*/ 	.word	0x00007310
        /*0738*/ 	.word	0x00000004
        /*073c*/ 	.word	0x00000040
        /*0740*/ 	.short	0x010a
        /*0742*/ 	.byte	0xff
	.zero		1


	//   ....[90]....
        /*0744*/ 	.word	0x00007710
        /*0748*/ 	.word	0x000000ff
        /*074c*/ 	.word	0x000000a0
        /*0750*/ 	.short	0x010a
        /*0752*/ 	.byte	0x2f
	.zero		1


	//   ....[91]....
        /*0754*/ 	.word	0x000078c0
        /*0758*/ 	.word	0x000000ff
        /*075c*/ 	.word	0x00000000
        /*0760*/ 	.short	0x0101
        /*0762*/ 	.byte	0x04
	.zero		1


	//   ....[92]....
        /*0764*/ 	.word	0x00008240
        /*0768*/ 	.word	0x00000000
        /*076c*/ 	.word	0x00000000
        /*0770*/ 	.short	0x0101
        /*0772*/ 	.byte	0xff
	.zero		1


	//   ....[93]....
        /*0774*/ 	.word	0x00008250
        /*0778*/ 	.word	0x00000005
        /*077c*/ 	.word	0x00000040
        /*0780*/ 	.short	0x010a
        /*0782*/ 	.byte	0xff
	.zero		1


	//   ....[94]....
        /*0784*/ 	.word	0x00008330
        /*0788*/ 	.word	0x00000005
        /*078c*/ 	.word	0x00000040
        /*0790*/ 	.short	0x010a
        /*0792*/ 	.byte	0xff
	.zero		1


	//   ....[95]....
        /*0794*/ 	.word	0x00009160
        /*0798*/ 	.word	0x00000027
        /*079c*/ 	.word	0x00000000
        /*07a0*/ 	.short	0x0101
        /*07a2*/ 	.byte	0xff
	.zero		1


	//   ....[96]....
        /*07a4*/ 	.word	0x000091d0
        /*07a8*/ 	.word	0x00000005
        /*07ac*/ 	.word	0x00000040
        /*07b0*/ 	.short	0x010a
        /*07b2*/ 	.byte	0xff
	.zero		1


	//   ....[97]....
        /*07b4*/ 	.word	0x00009270
        /*07b8*/ 	.word	0x00000005
        /*07bc*/ 	.word	0x00000040
        /*07c0*/ 	.short	0x010a
        /*07c2*/ 	.byte	0xff
	.zero		1


	//   ....[98]....
        /*07c4*/ 	.word	0x0000a0b0
        /*07c8*/ 	.word	0x00000027
        /*07cc*/ 	.word	0x00000000
        /*07d0*/ 	.short	0x0101
        /*07d2*/ 	.byte	0xff
	.zero		1


	//   ....[99]....
        /*07d4*/ 	.word	0x0000a120
        /*07d8*/ 	.word	0x00000005
        /*07dc*/ 	.word	0x00000040
        /*07e0*/ 	.short	0x010a
        /*07e2*/ 	.byte	0xff
	.zero		1


	//   ....[100]....
        /*07e4*/ 	.word	0x0000a1c0
        /*07e8*/ 	.word	0x00000005
        /*07ec*/ 	.word	0x00000040
        /*07f0*/ 	.short	0x010a
        /*07f2*/ 	.byte	0xff
	.zero		1


	//   ....[101]....
        /*07f4*/ 	.word	0x0000b000
        /*07f8*/ 	.word	0x00000027
        /*07fc*/ 	.word	0x00000000
        /*0800*/ 	.short	0x0101
        /*0802*/ 	.byte	0xff
	.zero		1


	//   ....[102]....
        /*0804*/ 	.word	0x0000b070
        /*0808*/ 	.word	0x00000005
        /*080c*/ 	.word	0x00000040
        /*0810*/ 	.short	0x010a
        /*0812*/ 	.byte	0xff
	.zero		1


	//   ....[103]....
        /*0814*/ 	.word	0x0000b110
        /*0818*/ 	.word	0x00000005
        /*081c*/ 	.word	0x00000040
        /*0820*/ 	.short	0x010a
        /*0822*/ 	.byte	0xff
	.zero		1


	//   ....[104]....
        /*0824*/ 	.word	0x0000bf50
        /*0828*/ 	.word	0x00000027
        /*082c*/ 	.word	0x00000000
        /*0830*/ 	.short	0x0101
        /*0832*/ 	.byte	0xff
	.zero		1


	//   ....[105]....
        /*0834*/ 	.word	0x0000bfc0
        /*0838*/ 	.word	0x00000005
        /*083c*/ 	.word	0x00000040
        /*0840*/ 	.short	0x010a
        /*0842*/ 	.byte	0xff
	.zero		1


	//   ....[106]....
        /*0844*/ 	.word	0x0000c060
        /*0848*/ 	.word	0x00000005
        /*084c*/ 	.word	0x00000040
        /*0850*/ 	.short	0x010a
        /*0852*/ 	.byte	0xff
	.zero		1


	//   ....[107]....
        /*0854*/ 	.word	0x0000cea0
        /*0858*/ 	.word	0x00000027
        /*085c*/ 	.word	0x00000000
        /*0860*/ 	.short	0x0101
        /*0862*/ 	.byte	0xff
	.zero		1


	//   ....[108]....
        /*0864*/ 	.word	0x0000cf10
        /*0868*/ 	.word	0x00000005
        /*086c*/ 	.word	0x00000040
        /*0870*/ 	.short	0x010a
        /*0872*/ 	.byte	0xff
	.zero		1


	//   ....[109]....
        /*0874*/ 	.word	0x0000cfb0
        /*0878*/ 	.word	0x00000005
        /*087c*/ 	.word	0x00000040
        /*0880*/ 	.short	0x010a
        /*0882*/ 	.byte	0xff
	.zero		1


	//   ....[110]....
        /*0884*/ 	.word	0x0000ddd0
        /*0888*/ 	.word	0x00000027
        /*088c*/ 	.word	0x00000000
        /*0890*/ 	.short	0x0101
        /*0892*/ 	.byte	0xff
	.zero		1


	//   ....[111]....
        /*0894*/ 	.word	0x0000de40
        /*0898*/ 	.word	0x00000003
        /*089c*/ 	.word	0x00000040
        /*08a0*/ 	.short	0x010a
        /*08a2*/ 	.byte	0xff
	.zero		1


	//   ....[112]....
        /*08a4*/ 	.word	0x0000def0
        /*08a8*/ 	.word	0x00000003
        /*08ac*/ 	.word	0x00000040
        /*08b0*/ 	.short	0x010a
        /*08b2*/ 	.byte	0xff
	.zero		1


	//   ....[113]....
        /*08b4*/ 	.word	0x0000ecf0
        /*08b8*/ 	.word	0x00000000
        /*08bc*/ 	.word	0x00000000
        /*08c0*/ 	.short	0x0101
        /*08c2*/ 	.byte	0xff
	.zero		1


	//   ....[114]....
        /*08c4*/ 	.word	0x0000edf0
        /*08c8*/ 	.word	0x000000ff
        /*08cc*/ 	.word	0x000000d0
        /*08d0*/ 	.short	0x0101
        /*08d2*/ 	.byte	0x2f
	.zero		1


	//   ....[115]....
        /*08d4*/ 	.word	0x0000ef80
        /*08d8*/ 	.word	0x000000ff
        /*08dc*/ 	.word	0x00000000
        /*08e0*/ 	.short	0x0101
        /*08e2*/ 	.byte	0x04
	.zero		1


	//   ....[116]....
        /*08e4*/ 	.word	0x0000efa0
        /*08e8*/ 	.word	0x00000003
        /*08ec*/ 	.word	0x000000c0
        /*08f0*/ 	.short	0x010a
        /*08f2*/ 	.byte	0xff
	.zero		1


	//   ....[117]....
        /*08f4*/ 	.word	0x0000f000
        /*08f8*/ 	.word	0x00000000
        /*08fc*/ 	.word	0x00000020
        /*0900*/ 	.short	0x010a
        /*0902*/ 	.byte	0xff
	.zero		1


	//   ....[118]....
        /*0904*/ 	.word	0x0000f050
        /*0908*/ 	.word	0x00000003
        /*090c*/ 	.word	0x00000080
        /*0910*/ 	.short	0x010a
        /*0912*/ 	.byte	0xff
	.zero		1


	//   ....[119]....
        /*0914*/ 	.word	0x0000f0b0
        /*0918*/ 	.word	0x00000000
        /*091c*/ 	.word	0x00000000
        /*0920*/ 	.short	0x010a
        /*0922*/ 	.byte	0xff
	.zero		1


	//   ....[120]....
        /*0924*/ 	.word	0x0000f110
        /*0928*/ 	.word	0x00000000
        /*092c*/ 	.word	0x00000000
        /*0930*/ 	.short	0x010a
        /*0932*/ 	.byte	0xff
	.zero		1


	//   ....[121]....
        /*0934*/ 	.word	0x0000f170
        /*0938*/ 	.word	0x00000000
        /*093c*/ 	.word	0x00000000
        /*0940*/ 	.short	0x010a
        /*0942*/ 	.byte	0xff
	.zero		1


	//   ....[122]....
        /*0944*/ 	.word	0x0000f1c0
        /*0948*/ 	.word	0x00000000
        /*094c*/ 	.word	0x000000b0
        /*0950*/ 	.short	0x010a
        /*0952*/ 	.byte	0xff
	.zero		1


	//   ....[123]....
        /*0954*/ 	.word	0x0000f220
        /*0958*/ 	.word	0x00000000
        /*095c*/ 	.word	0x00000090
        /*0960*/ 	.short	0x010a
        /*0962*/ 	.byte	0xff
	.zero		1


	//   ....[124]....
        /*0964*/ 	.word	0x0000f270
        /*0968*/ 	.word	0x00000000
        /*096c*/ 	.word	0x00000080
        /*0970*/ 	.short	0x010a
        /*0972*/ 	.byte	0xff
	.zero		1


	//   ....[125]....
        /*0974*/ 	.word	0x0000f2d0
        /*0978*/ 	.word	0x00000000
        /*097c*/ 	.word	0x00000090
        /*0980*/ 	.short	0x010a
        /*0982*/ 	.byte	0xff
	.zero		1


	//   ....[126]....
        /*0984*/ 	.word	0x0000f320
        /*0988*/ 	.word	0x00000000
        /*098c*/ 	.word	0x00000080
        /*0990*/ 	.short	0x010a
        /*0992*/ 	.byte	0xff
	.zero		1


	//   ....[127]....
        /*0994*/ 	.word	0x0000f380
        /*0998*/ 	.word	0x00000000
        /*099c*/ 	.word	0x00000000
        /*09a0*/ 	.short	0x010a
        /*09a2*/ 	.byte	0xff
	.zero		1


	//   ....[128]....
        /*09a4*/ 	.word	0x0000f3e0
        /*09a8*/ 	.word	0x00000000
        /*09ac*/ 	.word	0x000000a8
        /*09b0*/ 	.short	0x010a
        /*09b2*/ 	.byte	0xff
	.zero		1


	//   ....[129]....
        /*09b4*/ 	.word	0x0000f440
        /*09b8*/ 	.word	0x00000000
        /*09bc*/ 	.word	0x000000d0
        /*09c0*/ 	.short	0x010a
        /*09c2*/ 	.byte	0xff
	.zero		1


	//   ....[130]....
        /*09c4*/ 	.word	0x0000f490
        /*09c8*/ 	.word	0x00000008
        /*09cc*/ 	.word	0x00000080
        /*09d0*/ 	.short	0x010a
        /*09d2*/ 	.byte	0xff
	.zero		1


	//   ....[131]....
        /*09d4*/ 	.word	0x0000f4f0
        /*09d8*/ 	.word	0x00000000
        /*09dc*/ 	.word	0x00000078
        /*09e0*/ 	.short	0x010a
        /*09e2*/ 	.byte	0xff
	.zero		1


	//   ....[132]....
        /*09e4*/ 	.word	0x0000f550
        /*09e8*/ 	.word	0x00000000
        /*09ec*/ 	.word	0x00000058
        /*09f0*/ 	.short	0x010a
        /*09f2*/ 	.byte	0xff
	.zero		1


	//   ....[133]....
        /*09f4*/ 	.word	0x0000f5b0
        /*09f8*/ 	.word	0x00000000
        /*09fc*/ 	.word	0x00000058
        /*0a00*/ 	.short	0x010a
        /*0a02*/ 	.byte	0xff
	.zero		1


	//   ....[134]....
        /*0a04*/ 	.word	0x0000f610
        /*0a08*/ 	.word	0x00000000
        /*0a0c*/ 	.word	0x00000058
        /*0a10*/ 	.short	0x010a
        /*0a12*/ 	.byte	0xff
	.zero		1


	//   ....[135]....
        /*0a14*/ 	.word	0x0000f670
        /*0a18*/ 	.word	0x00000000
        /*0a1c*/ 	.word	0x00000058
        /*0a20*/ 	.short	0x010a
        /*0a22*/ 	.byte	0xff
	.zero		1


	//   ....[136]....
        /*0a24*/ 	.word	0x0000f6d0
        /*0a28*/ 	.word	0x00000000
        /*0a2c*/ 	.word	0x00000058
        /*0a30*/ 	.short	0x010a
        /*0a32*/ 	.byte	0xff
	.zero		1


	//   ....[137]....
        /*0a34*/ 	.word	0x0000f730
        /*0a38*/ 	.word	0x00000000
        /*0a3c*/ 	.word	0x00000058
        /*0a40*/ 	.short	0x010a
        /*0a42*/ 	.byte	0xff
	.zero		1


	//   ....[138]....
        /*0a44*/ 	.word	0x0000f790
        /*0a48*/ 	.word	0x00000000
        /*0a4c*/ 	.word	0x00000058
        /*0a50*/ 	.short	0x010a
        /*0a52*/ 	.byte	0xff
	.zero		1


	//   ....[139]....
        /*0a54*/ 	.word	0x0000f7f0
        /*0a58*/ 	.word	0x00000000
        /*0a5c*/ 	.word	0x00000058
        /*0a60*/ 	.short	0x010a
        /*0a62*/ 	.byte	0xff
	.zero		1


	//   ....[140]....
        /*0a64*/ 	.word	0x0000f850
        /*0a68*/ 	.word	0x00000000
        /*0a6c*/ 	.word	0x00000000
        /*0a70*/ 	.short	0x010a
        /*0a72*/ 	.byte	0xff
	.zero		1


	//   ....[141]....
        /*0a74*/ 	.word	0x0000f8b0
        /*0a78*/ 	.word	0x00000000
        /*0a7c*/ 	.word	0x00000000
        /*0a80*/ 	.short	0x010a
        /*0a82*/ 	.byte	0xff
	.zero		1


	//   ....[142]....
        /*0a84*/ 	.word	0x0000f900
        /*0a88*/ 	.word	0x00000000
        /*0a8c*/ 	.word	0x00000080
        /*0a90*/ 	.short	0x010a
        /*0a92*/ 	.byte	0xff
	.zero		1


	//   ....[143]....
        /*0a94*/ 	.word	0x0000f950
        /*0a98*/ 	.word	0x00000004
        /*0a9c*/ 	.word	0x00000040
        /*0aa0*/ 	.short	0x010a
        /*0aa2*/ 	.byte	0xff
	.zero		1


	//   ....[144]....
        /*0aa4*/ 	.word	0x0000f9b0
        /*0aa8*/ 	.word	0x00000003
        /*0aac*/ 	.word	0x000000a0
        /*0ab0*/ 	.short	0x010a
        /*0ab2*/ 	.byte	0xff
	.zero		1


	//   ....[145]....
        /*0ab4*/ 	.word	0x0000fa00
        /*0ab8*/ 	.word	0x00000005
        /*0abc*/ 	.word	0x00000040
        /*0ac0*/ 	.short	0x010a
        /*0ac2*/ 	.byte	0xff
	.zero		1


	//   ....[146]....
        /*0ac4*/ 	.word	0x0000fa50
        /*0ac8*/ 	.word	0x00000005
        /*0acc*/ 	.word	0x00000040
        /*0ad0*/ 	.short	0x010a
        /*0ad2*/ 	.byte	0xff
	.zero		1


	//   ....[147]....
        /*0ad4*/ 	.word	0x0000faa0
        /*0ad8*/ 	.word	0x00000005
        /*0adc*/ 	.word	0x00000040
        /*0ae0*/ 	.short	0x010a
        /*0ae2*/ 	.byte	0xff
	.zero		1


	//   ....[148]....
        /*0ae4*/ 	.word	0x0000faf0
        /*0ae8*/ 	.word	0x00000005
        /*0aec*/ 	.word	0x00000040
        /*0af0*/ 	.short	0x010a
        /*0af2*/ 	.byte	0xff
	.zero		1


	//   ....[149]....
        /*0af4*/ 	.word	0x0000fb40
        /*0af8*/ 	.word	0x00000005
        /*0afc*/ 	.word	0x00000040
        /*0b00*/ 	.short	0x010a
        /*0b02*/ 	.byte	0xff
	.zero		1


	//   ....[150]....
        /*0b04*/ 	.word	0x0000fb90
        /*0b08*/ 	.word	0x00000005
        /*0b0c*/ 	.word	0x00000040
        /*0b10*/ 	.short	0x010a
        /*0b12*/ 	.byte	0xff
	.zero		1


	//   ....[151]....
        /*0b14*/ 	.word	0x0000fbe0
        /*0b18*/ 	.word	0x00000003
        /*0b1c*/ 	.word	0x00000040
        /*0b20*/ 	.short	0x010a
        /*0b22*/ 	.byte	0xff
	.zero		1


	//----- nvinfo : EIATTR_NUM_MBARRIERS
	.align		4
.L_47:
        /*0b24*/ 	.byte	0x03, 0x38
        /*0b26*/ 	.short	0x001b


	//----- nvinfo : EIATTR_EXIT_INSTR_OFFSETS
	.align		4
        /*0b28*/ 	.byte	0x04, 0x1c
        /*0b2a*/ 	.short	(.L_49 - .L_48)


	//   ....[0]....
.L_48:
        /*0b2c*/ 	.word	0x00002550


	//   ....[1]....
        /*0b30*/ 	.word	0x00002a40


	//   ....[2]....
        /*0b34*/ 	.word	0x00002aa0


	//   ....[3]....
        /*0b38*/ 	.word	0x00003710


	//   ....[4]....
        /*0b3c*/ 	.word	0x00006050


	//   ....[5]....
        /*0b40*/ 	.word	0x00006090


	//   ....[6]....
        /*0b44*/ 	.word	0x0000ee70


	//   ....[7]....
        /*0b48*/ 	.word	0x0000eef0


	//   ....[8]....
        /*0b4c*/ 	.word	0x0000ef20


	//   ....[9]....
        /*0b50*/ 	.word	0x0000ef90


	//----- nvinfo : EIATTR_MAX_THREADS
	.align		4
.L_49:
        /*0b54*/ 	.byte	0x04, 0x05
        /*0b56*/ 	.short	(.L_51 - .L_50)
.L_50:
        /*0b58*/ 	.word	0x00000100
        /*0b5c*/ 	.word	0x00000001
        /*0b60*/ 	.word	0x00000001


	//----- nvinfo : EIATTR_CRS_STACK_SIZE
	.align		4
.L_51:
        /*0b64*/ 	.byte	0x04, 0x1e
        /*0b66*/ 	.short	(.L_53 - .L_52)
.L_52:
        /*0b68*/ 	.word	0x00000000


	//----- nvinfo : EIATTR_CBANK_PARAM_SIZE
	.align		4
.L_53:
        /*0b6c*/ 	.byte	0x03, 0x19
        /*0b6e*/ 	.short	0x0a00


	//----- nvinfo : EIATTR_PARAM_CBANK
	.align		4
        /*0b70*/ 	.byte	0x04, 0x0a
        /*0b72*/ 	.short	(.L_55 - .L_54)
	.align		4
.L_54:
        /*0b74*/ 	.word	index@(.nv.constant0._ZN7cutlass13device_kernelINS_4gemm6kernel13GemmUniversalIN4cute5tupleIJiiiiEEENS1_10collective13CollectiveMmaINS1_41MainloopSm100TmaUmmaWarpSpecializedSparseILi4ELi2ELi1ENS5_IJNS4_1CILi1EEENSA_ILi2EEESB_EEEEENS5_IJNSA_ILi128EEENSA_ILi256EEESF_EEEaNS5_IJNS4_6LayoutINS5_IJiNS5_IJSC_iEEEiEEENS5_IJlNS5_IJSB_SC_EEElEEEEENSI_INS5_IJNS5_IJSF_iEEESO_iEEENS5_IJNS5_IJSF_NSA_ILi16384EEEEEENS5_IJSB_lEEElEEEEEEEEaNS5_IJlSB_lEEENS4_8TiledMMAINS4_8MMA_AtomIJNS4_22SM100_MMA_S8_SS_SPARSEIaaiLi128ELi256ELNS4_4UMMA5MajorE0ELS11_0ELNS10_8SaturateE0EEEEEENSI_INS5_IJSB_SB_SB_EEENS5_IJNSA_ILi0EEES16_S16_EEEEENS5_IJNS4_10UnderscoreES19_S19_EEEEENS4_23SM90_TMA_LOAD_MULTICASTENS4_14ComposedLayoutINS4_7SwizzleILi2ELi4ELi3EEENS4_25smem_sparse_ptr_flag_bitsILi2ELi8EEENSI_INS5_IJNS5_IJSB_NSA_ILi8EEEEEENS5_IJSC_NSA_ILi64EEEEEEEEENS5_IJNS5_IJS16_SF_EEESL_EEEEEEEvNS4_8identityENS4_13SM90_TMA_LOADENS1D_INS1E_ILi3ELi4ELi3EEENS4_18smem_ptr_flag_bitsILi8EEENSI_INS5_IJS1I_SF_EEENS5_IJSF_SB_EEEEEEEvS1R_EENS_8epilogue10collective18CollectiveEpilogueINS21_23Sm100TmaWarpSpecializedILi3ELi2ELi32ELb1ELb0EEEJSH_NS5_IJNSI_ISF_SB_EENSI_INSA_ILi32EEESB_EEEEEiNS5_IJSB_llEEEiS2A_NS21_6fusion15FusionCallbacksIS25_NS2B_17LinearCombinationIiiiiLNS_15FloatRoundStyleE2EEESH_S29_JEEENS4_5SM1004TMEM4LOAD26SM100_TMEM_LOAD_32dp32b32xES1S_NS1D_INS1E_ILi2ELi5ELi2EEENS1U_ILi32EEENSI_INS5_IJS27_NSA_ILi4EEEEEENS5_IJSB_S27_EEEEEEENS4_39AutoVectorizingCopyWithAssumedAlignmentILi128EEENS4_14SM90_TMA_STOREES2R_S2T_S2T_EEEvvEEEEvNT_6ParamsE)
        /*0b78*/ 	.short	0x0380
        /*0b7a*/ 	.short	0x0a00


	//----- nvinfo : EIATTR_SW_WAR
	.align		4
.L_55:
        /*0b7c*/ 	.byte	0x04, 0x36
        /*0b7e*/ 	.short	(.L_57 - .L_56)
.L_56:
        /*0b80*/ 	.word	0x00000008
.L_57:


//--------------------- .nv.callgraph             --------------------------
	.section	.nv.callgraph,"",@"SHT_CUDA_CALLGRAPH"
	.align	4
	.sectionentsize	8
	.align		4
        /*0000*/ 	.word	0x00000000
	.align		4
        /*0004*/ 	.word	0xffffffff
	.align		4
        /*0008*/ 	.word	index@(_ZN7cutlass13device_kernelINS_4gemm6kernel13GemmUniversalIN4cute5tupleIJiiiiEEENS1_10collective13CollectiveMmaINS1_41MainloopSm100TmaUmmaWarpSpecializedSparseILi4ELi2ELi1ENS5_IJNS4_1CILi1EEENSA_ILi2EEESB_EEEEENS5_IJNSA_ILi128EEENSA_ILi256EEESF_EEEaNS5_IJNS4_6LayoutINS5_IJiNS5_IJSC_iEEEiEEENS5_IJlNS5_IJSB_SC_EEElEEEEENSI_INS5_IJNS5_IJSF_iEEESO_iEEENS5_IJNS5_IJSF_NSA_ILi16384EEEEEENS5_IJSB_lEEElEEEEEEEEaNS5_IJlSB_lEEENS4_8TiledMMAINS4_8MMA_AtomIJNS4_22SM100_MMA_S8_SS_SPARSEIaaiLi128ELi256ELNS4_4UMMA5MajorE0ELS11_0ELNS10_8SaturateE0EEEEEENSI_INS5_IJSB_SB_SB_EEENS5_IJNSA_ILi0EEES16_S16_EEEEENS5_IJNS4_10UnderscoreES19_S19_EEEEENS4_23SM90_TMA_LOAD_MULTICASTENS4_14ComposedLayoutINS4_7SwizzleILi2ELi4ELi3EEENS4_25smem_sparse_ptr_flag_bitsILi2ELi8EEENSI_INS5_IJNS5_IJSB_NSA_ILi8EEEEEENS5_IJSC_NSA_ILi64EEEEEEEEENS5_IJNS5_IJS16_SF_EEESL_EEEEEEEvNS4_8identityENS4_13SM90_TMA_LOADENS1D_INS1E_ILi3ELi4ELi3EEENS4_18smem_ptr_flag_bitsILi8EEENSI_INS5_IJS1I_SF_EEENS5_IJSF_SB_EEEEEEEvS1R_EENS_8epilogue10collective18CollectiveEpilogueINS21_23Sm100TmaWarpSpecializedILi3ELi2ELi32ELb1ELb0EEEJSH_NS5_IJNSI_ISF_SB_EENSI_INSA_ILi32EEESB_EEEEEiNS5_IJSB_llEEEiS2A_NS21_6fusion15FusionCallbacksIS25_NS2B_17LinearCombinationIiiiiLNS_15FloatRoundStyleE2EEESH_S29_JEEENS4_5SM1004TMEM4LOAD26SM100_TMEM_LOAD_32dp32b32xES1S_NS1D_INS1E_ILi2ELi5ELi2EEENS1U_ILi32EEENSI_INS5_IJS27_NSA_ILi4EEEEEENS5_IJSB_S27_EEEEEEENS4_39AutoVectorizingCopyWithAssumedAlignmentILi128EEENS4_14SM90_TMA_STOREES2R_S2T_S2T_EEEvvEEEEvNT_6ParamsE)
	.align		4
        /*000c*/ 	.word	index@(__assertfail)
	.align		4
        /*0010*/ 	.word	0x00000000
	.align		4
        /*0014*/ 	.word	0xfffffffe
	.align		4
        /*0018*/ 	.word	0x00000000
	.align		4
        /*001c*/ 	.word	0xfffffffd
	.align		4
        /*0020*/ 	.word	0x00000000
	.align		4
        /*0024*/ 	.word	0xfffffffc


//--------------------- .nv.constant4             --------------------------
	.section	.nv.constant4,"a",@progbits
	.align	8
	.align		8
.nv.constant4:
        /*0000*/ 	.dword	__assertfail
	.align		8
        /*0008*/ 	.dword	__unnamed_1
	.align		8
        /*0010*/ 	.dword	__unnamed_2
	.align		8
        /*0018*/ 	.dword	_ZN39_INTERNAL_7ac36d20_4_k_cu_0d0fec44_28364cuda3std3__45__cpo5beginE
	.align		8
        /*0020*/ 	.dword	_ZN39_INTERNAL_7ac36d20_4_k_cu_0d0fec44_28364cuda3std3__45__cpo3endE
	.align		8
        /*0028*/ 	.dword	_ZN39_INTERNAL_7ac36d20_4_k_cu_0d0fec44_28364cuda3std3__45__cpo6cbeginE
	.align		8
        /*0030*/ 	.dword	_ZN39_INTERNAL_7ac36d20_4_k_cu_0d0fec44_28364cuda3std3__45__cpo4cendE
	.align		8
        /*0038*/ 	.dword	_ZN39_INTERNAL_7ac36d20_4_k_cu_0d0fec44_28364cuda3std3__441_GLOBAL__N__7ac36d20_4_k_cu_0d0fec44_28366ignoreE
	.align		8
        /*0040*/ 	.dword	_ZN39_INTERNAL_7ac36d20_4_k_cu_0d0fec44_28364cuda3std3__419piecewise_constructE
	.align		8
        /*0048*/ 	.dword	_ZN39_INTERNAL_7ac36d20_4_k_cu_0d0fec44_28364cuda3std3__48in_placeE
	.align		8
        /*0050*/ 	.dword	_ZN39_INTERNAL_7ac36d20_4_k_cu_0d0fec44_28364cuda3std6ranges3__45__cpo4swapE
	.align		8
        /*0058*/ 	.dword	_ZN39_INTERNAL_7ac36d20_4_k_cu_0d0fec44_28364cuda3std6ranges3__45__cpo9iter_moveE
	.align		8
        /*0060*/ 	.dword	_ZN39_INTERNAL_7ac36d20_4_k_cu_0d0fec44_28364cute7productE
	.align		8
        /*0068*/ 	.dword	_ZN39_INTERNAL_7ac36d20_4_k_cu_0d0fec44_28364cute1_E
	.align		8
        /*0070*/ 	.dword	$str$25
	.align		8
        /*0078*/ 	.dword	$str$26
	.align		8
        /*0080*/ 	.dword	$str$27
	.align		8
        /*0088*/ 	.dword	$str$28


//--------------------- .text._ZN7cutlass13device_kernelINS_4gemm6kernel13GemmUniversalIN4cute5tupleIJiiiiEEENS1_10collective13CollectiveMmaINS1_41MainloopSm100TmaUmmaWarpSpecializedSparseILi4ELi2ELi1ENS5_IJNS4_1CILi1EEENSA_ILi2EEESB_EEEEENS5_IJNSA_ILi128EEENSA_ILi256EEESF_EEEaNS5_IJNS4_6LayoutINS5_IJiNS5_IJSC_iEEEiEEENS5_IJlNS5_IJSB_SC_EEElEEEEENSI_INS5_IJNS5_IJSF_iEEESO_iEEENS5_IJNS5_IJSF_NSA_ILi16384EEEEEENS5_IJSB_lEEElEEEEEEEEaNS5_IJlSB_lEEENS4_8TiledMMAINS4_8MMA_AtomIJNS4_22SM100_MMA_S8_SS_SPARSEIaaiLi128ELi256ELNS4_4UMMA5MajorE0ELS11_0ELNS10_8SaturateE0EEEEEENSI_INS5_IJSB_SB_SB_EEENS5_IJNSA_ILi0EEES16_S16_EEEEENS5_IJNS4_10UnderscoreES19_S19_EEEEENS4_23SM90_TMA_LOAD_MULTICASTENS4_14ComposedLayoutINS4_7SwizzleILi2ELi4ELi3EEENS4_25smem_sparse_ptr_flag_bitsILi2ELi8EEENSI_INS5_IJNS5_IJSB_NSA_ILi8EEEEEENS5_IJSC_NSA_ILi64EEEEEEEEENS5_IJNS5_IJS16_SF_EEESL_EEEEEEEvNS4_8identityENS4_13SM90_TMA_LOADENS1D_INS1E_ILi3ELi4ELi3EEENS4_18smem_ptr_flag_bitsILi8EEENSI_INS5_IJS1I_SF_EEENS5_IJSF_SB_EEEEEEEvS1R_EENS_8epilogue10collective18CollectiveEpilogueINS21_23Sm100TmaWarpSpecializedILi3ELi2ELi32ELb1ELb0EEEJSH_NS5_IJNSI_ISF_SB_EENSI_INSA_ILi32EEESB_EEEEEiNS5_IJSB_llEEEiS2A_NS21_6fusion15FusionCallbacksIS25_NS2B_17LinearCombinationIiiiiLNS_15FloatRoundStyleE2EEESH_S29_JEEENS4_5SM1004TMEM4LOAD26SM100_TMEM_LOAD_32dp32b32xES1S_NS1D_INS1E_ILi2ELi5ELi2EEENS1U_ILi32EEENSI_INS5_IJS27_NSA_ILi4EEEEEENS5_IJSB_S27_EEEEEEENS4_39AutoVectorizingCopyWithAssumedAlignmentILi128EEENS4_14SM90_TMA_STOREES2R_S2T_S2T_EEEvvEEEEvNT_6ParamsE --------------------------
	.section	.text._ZN7cutlass13device_kernelINS_4gemm6kernel13GemmUniversalIN4cute5tupleIJiiiiEEENS1_10collective13CollectiveMmaINS1_41MainloopSm100TmaUmmaWarpSpecializedSparseILi4ELi2ELi1ENS5_IJNS4_1CILi1EEENSA_ILi2EEESB_EEEEENS5_IJNSA_ILi128EEENSA_ILi256EEESF_EEEaNS5_IJNS4_6LayoutINS5_IJiNS5_IJSC_iEEEiEEENS5_IJlNS5_IJSB_SC_EEElEEEEENSI_INS5_IJNS5_IJSF_iEEESO_iEEENS5_IJNS5_IJSF_NSA_ILi16384EEEEEENS5_IJSB_lEEElEEEEEEEEaNS5_IJlSB_lEEENS4_8TiledMMAINS4_8MMA_AtomIJNS4_22SM100_MMA_S8_SS_SPARSEIaaiLi128ELi256ELNS4_4UMMA5MajorE0ELS11_0ELNS10_8SaturateE0EEEEEENSI_INS5_IJSB_SB_SB_EEENS5_IJNSA_ILi0EEES16_S16_EEEEENS5_IJNS4_10UnderscoreES19_S19_EEEEENS4_23SM90_TMA_LOAD_MULTICASTENS4_14ComposedLayoutINS4_7SwizzleILi2ELi4ELi3EEENS4_25smem_sparse_ptr_flag_bitsILi2ELi8EEENSI_INS5_IJNS5_IJSB_NSA_ILi8EEEEEENS5_IJSC_NSA_ILi64EEEEEEEEENS5_IJNS5_IJS16_SF_EEESL_EEEEEEEvNS4_8identityENS4_13SM90_TMA_LOADENS1D_INS1E_ILi3ELi4ELi3EEENS4_18smem_ptr_flag_bitsILi8EEENSI_INS5_IJS1I_SF_EEENS5_IJSF_SB_EEEEEEEvS1R_EENS_8epilogue10collective18CollectiveEpilogueINS21_23Sm100TmaWarpSpecializedILi3ELi2ELi32ELb1ELb0EEEJSH_NS5_IJNSI_ISF_SB_EENSI_INSA_ILi32EEESB_EEEEEiNS5_IJSB_llEEEiS2A_NS21_6fusion15FusionCallbacksIS25_NS2B_17LinearCombinationIiiiiLNS_15FloatRoundStyleE2EEESH_S29_JEEENS4_5SM1004TMEM4LOAD26SM100_TMEM_LOAD_32dp32b32xES1S_NS1D_INS1E_ILi2ELi5ELi2EEENS1U_ILi32EEENSI_INS5_IJS27_NSA_ILi4EEEEEENS5_IJSB_S27_EEEEEEENS4_39AutoVectorizingCopyWithAssumedAlignmentILi128EEENS4_14SM90_TMA_STOREES2R_S2T_S2T_EEEvvEEEEvNT_6ParamsE,"ax",@progbits
	.align	128
.text._ZN7cutlass13device_kernelINS_4gemm6kernel13GemmUniversalIN4cute5tupleIJiiiiEEENS1_10collective13CollectiveMmaINS1_41MainloopSm100TmaUmmaWarpSpecializedSparseILi4ELi2ELi1ENS5_IJNS4_1CILi1EEENSA_ILi2EEESB_EEEEENS5_IJNSA_ILi128EEENSA_ILi256EEESF_EEEaNS5_IJNS4_6LayoutINS5_IJiNS5_IJSC_iEEEiEEENS5_IJlNS5_IJSB_SC_EEElEEEEENSI_INS5_IJNS5_IJSF_iEEESO_iEEENS5_IJNS5_IJSF_NSA_ILi16384EEEEEENS5_IJSB_lEEElEEEEEEEEaNS5_IJlSB_lEEENS4_8TiledMMAINS4_8MMA_AtomIJNS4_22SM100_MMA_S8_SS_SPARSEIaaiLi128ELi256ELNS4_4UMMA5MajorE0ELS11_0ELNS10_8SaturateE0EEEEEENSI_INS5_IJSB_SB_SB_EEENS5_IJNSA_ILi0EEES16_S16_EEEEENS5_IJNS4_10UnderscoreES19_S19_EEEEENS4_23SM90_TMA_LOAD_MULTICASTENS4_14ComposedLayoutINS4_7SwizzleILi2ELi4ELi3EEENS4_25smem_sparse_ptr_flag_bitsILi2ELi8EEENSI_INS5_IJNS5_IJSB_NSA_ILi8EEEEEENS5_IJSC_NSA_ILi64EEEEEEEEENS5_IJNS5_IJS16_SF_EEESL_EEEEEEEvNS4_8identityENS4_13SM90_TMA_LOADENS1D_INS1E_ILi3ELi4ELi3EEENS4_18smem_ptr_flag_bitsILi8EEENSI_INS5_IJS1I_SF_EEENS5_IJSF_SB_EEEEEEEvS1R_EENS_8epilogue10collective18CollectiveEpilogueINS21_23Sm100TmaWarpSpecializedILi3ELi2ELi32ELb1ELb0EEEJSH_NS5_IJNSI_ISF_SB_EENSI_INSA_ILi32EEESB_EEEEEiNS5_IJSB_llEEEiS2A_NS21_6fusion15FusionCallbacksIS25_NS2B_17LinearCombinationIiiiiLNS_15FloatRoundStyleE2EEESH_S29_JEEENS4_5SM1004TMEM4LOAD26SM100_TMEM_LOAD_32dp32b32xES1S_NS1D_INS1E_ILi2ELi5ELi2EEENS1U_ILi32EEENSI_INS5_IJS27_NSA_ILi4EEEEEENS5_IJSB_S27_EEEEEEENS4_39AutoVectorizingCopyWithAssumedAlignmentILi128EEENS4_14SM90_TMA_STOREES2R_S2T_S2T_EEEvvEEEEvNT_6ParamsE:
        .type           _ZN7cutlass13device_kernelINS_4gemm6kernel13GemmUniversalIN4cute5tupleIJiiiiEEENS1_10collective13CollectiveMmaINS1_41MainloopSm100TmaUmmaWarpSpecializedSparseILi4ELi2ELi1ENS5_IJNS4_1CILi1EEENSA_ILi2EEESB_EEEEENS5_IJNSA_ILi128EEENSA_ILi256EEESF_EEEaNS5_IJNS4_6LayoutINS5_IJiNS5_IJSC_iEEEiEEENS5_IJlNS5_IJSB_SC_EEElEEEEENSI_INS5_IJNS5_IJSF_iEEESO_iEEENS5_IJNS5_IJSF_NSA_ILi16384EEEEEENS5_IJSB_lEEElEEEEEEEEaNS5_IJlSB_lEEENS4_8TiledMMAINS4_8MMA_AtomIJNS4_22SM100_MMA_S8_SS_SPARSEIaaiLi128ELi256ELNS4_4UMMA5MajorE0ELS11_0ELNS10_8SaturateE0EEEEEENSI_INS5_IJSB_SB_SB_EEENS5_IJNSA_ILi0EEES16_S16_EEEEENS5_IJNS4_10UnderscoreES19_S19_EEEEENS4_23SM90_TMA_LOAD_MULTICASTENS4_14ComposedLayoutINS4_7SwizzleILi2ELi4ELi3EEENS4_25smem_sparse_ptr_flag_bitsILi2ELi8EEENSI_INS5_IJNS5_IJSB_NSA_ILi8EEEEEENS5_IJSC_NSA_ILi64EEEEEEEEENS5_IJNS5_IJS16_SF_EEESL_EEEEEEEvNS4_8identityENS4_13SM90_TMA_LOADENS1D_INS1E_ILi3ELi4ELi3EEENS4_18smem_ptr_flag_bitsILi8EEENSI_INS5_IJS1I_SF_EEENS5_IJSF_SB_EEEEEEEvS1R_EENS_8epilogue10collective18CollectiveEpilogueINS21_23Sm100TmaWarpSpecializedILi3ELi2ELi32ELb1ELb0EEEJSH_NS5_IJNSI_ISF_SB_EENSI_INSA_ILi32EEESB_EEEEEiNS5_IJSB_llEEEiS2A_NS21_6fusion15FusionCallbacksIS25_NS2B_17LinearCombinationIiiiiLNS_15FloatRoundStyleE2EEESH_S29_JEEENS4_5SM1004TMEM4LOAD26SM100_TMEM_LOAD_32dp32b32xES1S_NS1D_INS1E_ILi2ELi5ELi2EEENS1U_ILi32EEENSI_INS5_IJS27_NSA_ILi4EEEEEENS5_IJSB_S27_EEEEEEENS4_39AutoVectorizingCopyWithAssumedAlignmentILi128EEENS4_14SM90_TMA_STOREES2R_S2T_S2T_EEEvvEEEEvNT_6ParamsE,@function
        .size           _ZN7cutlass13device_kernelINS_4gemm6kernel13GemmUniversalIN4cute5tupleIJiiiiEEENS1_10collective13CollectiveMmaINS1_41MainloopSm100TmaUmmaWarpSpecializedSparseILi4ELi2ELi1ENS5_IJNS4_1CILi1EEENSA_ILi2EEESB_EEEEENS5_IJNSA_ILi128EEENSA_ILi256EEESF_EEEaNS5_IJNS4_6LayoutINS5_IJiNS5_IJSC_iEEEiEEENS5_IJlNS5_IJSB_SC_EEElEEEEENSI_INS5_IJNS5_IJSF_iEEESO_iEEENS5_IJNS5_IJSF_NSA_ILi16384EEEEEENS5_IJSB_lEEElEEEEEEEEaNS5_IJlSB_lEEENS4_8TiledMMAINS4_8MMA_AtomIJNS4_22SM100_MMA_S8_SS_SPARSEIaaiLi128ELi256ELNS4_4UMMA5MajorE0ELS11_0ELNS10_8SaturateE0EEEEEENSI_INS5_IJSB_SB_SB_EEENS5_IJNSA_ILi0EEES16_S16_EEEEENS5_IJNS4_10UnderscoreES19_S19_EEEEENS4_23SM90_TMA_LOAD_MULTICASTENS4_14ComposedLayoutINS4_7SwizzleILi2ELi4ELi3EEENS4_25smem_sparse_ptr_flag_bitsILi2ELi8EEENSI_INS5_IJNS5_IJSB_NSA_ILi8EEEEEENS5_IJSC_NSA_ILi64EEEEEEEEENS5_IJNS5_IJS16_SF_EEESL_EEEEEEEvNS4_8identityENS4_13SM90_TMA_LOADENS1D_INS1E_ILi3ELi4ELi3EEENS4_18smem_ptr_flag_bitsILi8EEENSI_INS5_IJS1I_SF_EEENS5_IJSF_SB_EEEEEEEvS1R_EENS_8epilogue10collective18CollectiveEpilogueINS21_23Sm100TmaWarpSpecializedILi3ELi2ELi32ELb1ELb0EEEJSH_NS5_IJNSI_ISF_SB_EENSI_INSA_ILi32EEESB_EEEEEiNS5_IJSB_llEEEiS2A_NS21_6fusion15FusionCallbacksIS25_NS2B_17LinearCombinationIiiiiLNS_15FloatRoundStyleE2EEESH_S29_JEEENS4_5SM1004TMEM4LOAD26SM100_TMEM_LOAD_32dp32b32xES1S_NS1D_INS1E_ILi2ELi5ELi2EEENS1U_ILi32EEENSI_INS5_IJS27_NSA_ILi4EEEEEENS5_IJSB_S27_EEEEEEENS4_39AutoVectorizingCopyWithAssumedAlignmentILi128EEENS4_14SM90_TMA_STOREES2R_S2T_S2T_EEEvvEEEEvNT_6ParamsE,(.L_x_219 - _ZN7cutlass13device_kernelINS_4gemm6kernel13GemmUniversalIN4cute5tupleIJiiiiEEENS1_10collective13CollectiveMmaINS1_41MainloopSm100TmaUmmaWarpSpecializedSparseILi4ELi2ELi1ENS5_IJNS4_1CILi1EEENSA_ILi2EEESB_EEEEENS5_IJNSA_ILi128EEENSA_ILi256EEESF_EEEaNS5_IJNS4_6LayoutINS5_IJiNS5_IJSC_iEEEiEEENS5_IJlNS5_IJSB_SC_EEElEEEEENSI_INS5_IJNS5_IJSF_iEEESO_iEEENS5_IJNS5_IJSF_NSA_ILi16384EEEEEENS5_IJSB_lEEElEEEEEEEEaNS5_IJlSB_lEEENS4_8TiledMMAINS4_8MMA_AtomIJNS4_22SM100_MMA_S8_SS_SPARSEIaaiLi128ELi256ELNS4_4UMMA5MajorE0ELS11_0ELNS10_8SaturateE0EEEEEENSI_INS5_IJSB_SB_SB_EEENS5_IJNSA_ILi0EEES16_S16_EEEEENS5_IJNS4_10UnderscoreES19_S19_EEEEENS4_23SM90_TMA_LOAD_MULTICASTENS4_14ComposedLayoutINS4_7SwizzleILi2ELi4ELi3EEENS4_25smem_sparse_ptr_flag_bitsILi2ELi8EEENSI_INS5_IJNS5_IJSB_NSA_ILi8EEEEEENS5_IJSC_NSA_ILi64EEEEEEEEENS5_IJNS5_IJS16_SF_EEESL_EEEEEEEvNS4_8identityENS4_13SM90_TMA_LOADENS1D_INS1E_ILi3ELi4ELi3EEENS4_18smem_ptr_flag_bitsILi8EEENSI_INS5_IJS1I_SF_EEENS5_IJSF_SB_EEEEEEEvS1R_EENS_8epilogue10collective18CollectiveEpilogueINS21_23Sm100TmaWarpSpecializedILi3ELi2ELi32ELb1ELb0EEEJSH_NS5_IJNSI_ISF_SB_EENSI_INSA_ILi32EEESB_EEEEEiNS5_IJSB_llEEEiS2A_NS21_6fusion15FusionCallbacksIS25_NS2B_17LinearCombinationIiiiiLNS_15FloatRoundStyleE2EEESH_S29_JEEENS4_5SM1004TMEM4LOAD26SM100_TMEM_LOAD_32dp32b32xES1S_NS1D_INS1E_ILi2ELi5ELi2EEENS1U_ILi32EEENSI_INS5_IJS27_NSA_ILi4EEEEEENS5_IJSB_S27_EEEEEEENS4_39AutoVectorizingCopyWithAssumedAlignmentILi128EEENS4_14SM90_TMA_STOREES2R_S2T_S2T_EEEvvEEEEvNT_6ParamsE)
        .other          _ZN7cutlass13device_kernelINS_4gemm6kernel13GemmUniversalIN4cute5tupleIJiiiiEEENS1_10collective13CollectiveMmaINS1_41MainloopSm100TmaUmmaWarpSpecializedSparseILi4ELi2ELi1ENS5_IJNS4_1CILi1EEENSA_ILi2EEESB_EEEEENS5_IJNSA_ILi128EEENSA_ILi256EEESF_EEEaNS5_IJNS4_6LayoutINS5_IJiNS5_IJSC_iEEEiEEENS5_IJlNS5_IJSB_SC_EEElEEEEENSI_INS5_IJNS5_IJSF_iEEESO_iEEENS5_IJNS5_IJSF_NSA_ILi16384EEEEEENS5_IJSB_lEEElEEEEEEEEaNS5_IJlSB_lEEENS4_8TiledMMAINS4_8MMA_AtomIJNS4_22SM100_MMA_S8_SS_SPARSEIaaiLi128ELi256ELNS4_4UMMA5MajorE0ELS11_0ELNS10_8SaturateE0EEEEEENSI_INS5_IJSB_SB_SB_EEENS5_IJNSA_ILi0EEES16_S16_EEEEENS5_IJNS4_10UnderscoreES19_S19_EEEEENS4_23SM90_TMA_LOAD_MULTICASTENS4_14ComposedLayoutINS4_7SwizzleILi2ELi4ELi3EEENS4_25smem_sparse_ptr_flag_bitsILi2ELi8EEENSI_INS5_IJNS5_IJSB_NSA_ILi8EEEEEENS5_IJSC_NSA_ILi64EEEEEEEEENS5_IJNS5_IJS16_SF_EEESL_EEEEEEEvNS4_8identityENS4_13SM90_TMA_LOADENS1D_INS1E_ILi3ELi4ELi3EEENS4_18smem_ptr_flag_bitsILi8EEENSI_INS5_IJS1I_SF_EEENS5_IJSF_SB_EEEEEEEvS1R_EENS_8epilogue10collective18CollectiveEpilogueINS21_23Sm100TmaWarpSpecializedILi3ELi2ELi32ELb1ELb0EEEJSH_NS5_IJNSI_ISF_SB_EENSI_INSA_ILi32EEESB_EEEEEiNS5_IJSB_llEEEiS2A_NS21_6fusion15FusionCallbacksIS25_NS2B_17LinearCombinationIiiiiLNS_15FloatRoundStyleE2EEESH_S29_JEEENS4_5SM1004TMEM4LOAD26SM100_TMEM_LOAD_32dp32b32xES1S_NS1D_INS1E_ILi2ELi5ELi2EEENS1U_ILi32EEENSI_INS5_IJS27_NSA_ILi4EEEEEENS5_IJSB_S27_EEEEEEENS4_39AutoVectorizingCopyWithAssumedAlignmentILi128EEENS4_14SM90_TMA_STOREES2R_S2T_S2T_EEEvvEEEEvNT_6ParamsE,@"STO_CUDA_ENTRY STV_DEFAULT"
_ZN7cutlass13device_kernelINS_4gemm6kernel13GemmUniversalIN4cute5tupleIJiiiiEEENS1_10collective13CollectiveMmaINS1_41MainloopSm100TmaUmmaWarpSpecializedSparseILi4ELi2ELi1ENS5_IJNS4_1CILi1EEENSA_ILi2EEESB_EEEEENS5_IJNSA_ILi128EEENSA_ILi256EEESF_EEEaNS5_IJNS4_6LayoutINS5_IJiNS5_IJSC_iEEEiEEENS5_IJlNS5_IJSB_SC_EEElEEEEENSI_INS5_IJNS5_IJSF_iEEESO_iEEENS5_IJNS5_IJSF_NSA_ILi16384EEEEEENS5_IJSB_lEEElEEEEEEEEaNS5_IJlSB_lEEENS4_8TiledMMAINS4_8MMA_AtomIJNS4_22SM100_MMA_S8_SS_SPARSEIaaiLi128ELi256ELNS4_4UMMA5MajorE0ELS11_0ELNS10_8SaturateE0EEEEEENSI_INS5_IJSB_SB_SB_EEENS5_IJNSA_ILi0EEES16_S16_EEEEENS5_IJNS4_10UnderscoreES19_S19_EEEEENS4_23SM90_TMA_LOAD_MULTICASTENS4_14ComposedLayoutINS4_7SwizzleILi2ELi4ELi3EEENS4_25smem_sparse_ptr_flag_bitsILi2ELi8EEENSI_INS5_IJNS5_IJSB_NSA_ILi8EEEEEENS5_IJSC_NSA_ILi64EEEEEEEEENS5_IJNS5_IJS16_SF_EEESL_EEEEEEEvNS4_8identityENS4_13SM90_TMA_LOADENS1D_INS1E_ILi3ELi4ELi3EEENS4_18smem_ptr_flag_bitsILi8EEENSI_INS5_IJS1I_SF_EEENS5_IJSF_SB_EEEEEEEvS1R_EENS_8epilogue10collective18CollectiveEpilogueINS21_23Sm100TmaWarpSpecializedILi3ELi2ELi32ELb1ELb0EEEJSH_NS5_IJNSI_ISF_SB_EENSI_INSA_ILi32EEESB_EEEEEiNS5_IJSB_llEEEiS2A_NS21_6fusion15FusionCallbacksIS25_NS2B_17LinearCombinationIiiiiLNS_15FloatRoundStyleE2EEESH_S29_JEEENS4_5SM1004TMEM4LOAD26SM100_TMEM_LOAD_32dp32b32xES1S_NS1D_INS1E_ILi2ELi5ELi2EEENS1U_ILi32EEENSI_INS5_IJS27_NSA_ILi4EEEEEENS5_IJSB_S27_EEEEEEENS4_39AutoVectorizingCopyWithAssumedAlignmentILi128EEENS4_14SM90_TMA_STOREES2R_S2T_S2T_EEEvvEEEEvNT_6ParamsE:
[----:B------:R-:W1:Y:S01]  /*0000*/  LDC R1, c[0x0][0x37c] ;  /* 0x0000df00ff017b82 */ /* 0x000e620000000800 */
[----:B------:R-:W2:Y:S01]  /*0010*/  S2R R93, SR_TID.X ;  /* 0x00000000005d7919 */ /* 0x000ea20000002100 */
[----:B------:R-:W3:Y:S01]  /*0020*/  LDCU.64 UR10, c[0x0][0xa90] ;  /* 0x00015200ff0a77ac */ /* 0x000ee20008000a00 */
[----:B------:R-:W-:Y:S02]  /*0030*/  PRMT R79, RZ, 0x7610, R79 ;  /* 0x00007610ff4f7816 */ /* 0x000fe4000000004f */
[----:B------:R-:W-:Y:S01]  /*0040*/  ELECT P3, URZ, PT ;  /* 0x0000000000ff782f */ /* 0x000fe20003860000 */
[----:B---3--:R-:W-:-:S04]  /*0050*/  UISETP.NE.U32.AND UP0, UPT, UR10, URZ, UPT ;  /* 0x000000ff0a00728c */ /* 0x008fc8000bf05070 */
[----:B------:R-:W-:Y:S01]  /*0060*/  UISETP.NE.AND.EX UP0, UPT, UR11, URZ, UPT, UP0 ;  /* 0x000000ff0b00728c */ /* 0x000fe2000bf05300 */
[----:B--2---:R-:W-:-:S05]  /*0070*/  SHF.R.U32.HI R80, RZ, 0x5, R93 ;  /* 0x00000005ff507819 */ /* 0x004fca000001165d */
[----:B------:R-:W2:Y:S02]  /*0080*/  SHFL.IDX PT, R0, R80, RZ, 0x1f ;  /* 0x00001fff50007589 */ /* 0x000ea400000e0000 */
[----:B--2---:R-:W-:Y:S01]  /*0090*/  R2UR UR20, R0 ;  /* 0x00000000001472ca */ /* 0x004fe200000e0000 */
[----:B-1----:R-:W-:-:S14]  /*00a0*/  BRA.U UP0, `(.L_x_0) ;  /* 0x0000000100307547 */ /* 0x002fdc000b800000 */
[----:B------:R-:W1:Y:S02]  /*00b0*/  LDCU.64 UR4, c[0x0][0xa88] ;  /* 0x00015100ff0477ac */ /* 0x000e640008000a00 */
[----:B-1----:R-:W-:-:S04]  /*00c0*/  UISETP.NE.U32.AND UP0, UPT, UR4, URZ, UPT ;  /* 0x000000ff0400728c */ /* 0x002fc8000bf05070 */
[----:B------:R-:W-:-:S09]  /*00d0*/  UISETP.NE.AND.EX UP0, UPT, UR5, URZ, UPT, UP0 ;  /* 0x000000ff0500728c */ /* 0x000fd2000bf05300 */
[----:B------:R-:W-:Y:S05]  /*00e0*/  BRA.U !UP0, `(.L_x_1) ;  /* 0x0000000108147547 */ /* 0x000fea000b800000 */
[----:B------:R-:W1:Y:S01]  /*00f0*/  LDC.64 R40, c[0x0][0xa88] ;  /* 0x0002a200ff287b82 */ /* 0x000e620000000a00 */
[----:B------:R-:W1:Y:S02]  /*0100*/  LDCU.64 UR4, c[0x0][0x358] ;  /* 0x00006b00ff0477ac */ /* 0x000e640008000a00 */
[----:B-1----:R1:W5:Y:S01]  /*0110*/  LDG.E R40, desc[UR4][R40.64] ;  /* 0x0000000428287981 */ /* 0x002362000c1e1900 */
[----:B------:R-:W-:Y:S01]  /*0120*/  HFMA2 R79, -RZ, RZ, 0, 5.9604644775390625e-08 ;  /* 0x00000001ff4f7431 */ /* 0x000fe200000001ff */
[----:B------:R-:W-:Y:S05]  /*0130*/  BRA `(.L_x_0) ;  /* 0x00000000000c7947 */ /* 0x000fea0003800000 */
.L_x_1:
[----:B------:R-:W1:Y:S01]  /*0140*/  LDCU UR4, c[0x0][0xa80] ;  /* 0x00015000ff0477ac */ /* 0x000e620008000800 */
[----:B------:R-:W-:Y:S01]  /*0150*/  HFMA2 R79, -RZ, RZ, 0, 5.9604644775390625e-08 ;  /* 0x00000001ff4f7431 */ /* 0x000fe200000001ff */
[----:B-1----:R-:W-:-:S07]  /*0160*/  MOV R40, UR4 ;  /* 0x0000000400287c02 */ /* 0x002fce0008000f00 */
.L_x_0:
[----:B------:R-:W2:Y:S02]  /*0170*/  LDCU.64 UR4, c[0x0][0xab0] ;  /* 0x00015600ff0477ac */ /* 0x000ea40008000a00 */
[----:B--2---:R-:W-:-:S04]  /*0180*/  UISETP.NE.U32.AND UP0, UPT, UR4, URZ, UPT ;  /* 0x000000ff0400728c */ /* 0x004fc8000bf05070 */
[----:B------:R-:W-:-:S09]  /*0190*/  UISETP.NE.AND.EX UP0, UPT, UR5, URZ, UPT, UP0 ;  /* 0x000000ff0500728c */ /* 0x000fd2000bf05300 */
[----:B------:R-:W-:Y:S05]  /*01a0*/  BRA.U UP0, `(.L_x_2) ;  /* 0x0000000100287547 */ /* 0x000fea000b800000 */
[----:B------:R-:W2:Y:S02]  /*01b0*/  LDCU.64 UR4, c[0x0][0xaa8] ;  /* 0x00015500ff0477ac */ /* 0x000ea40008000a00 */
[----:B--2---:R-:W-:-:S04]  /*01c0*/  UISETP.NE.U32.AND UP0, UPT, UR4, URZ, UPT ;  /* 0x000000ff0400728c */ /* 0x004fc8000bf05070 */
[----:B------:R-:W-:-:S09]  /*01d0*/  UISETP.NE.AND.EX UP0, UPT, UR5, URZ, UPT, UP0 ;  /* 0x000000ff0500728c */ /* 0x000fd2000bf05300 */
[----:B------:R-:W-:Y:S05]  /*01e0*/  BRA.U !UP0, `(.L_x_3) ;  /* 0x0000000108107547 */ /* 0x000fea000b800000 */
[----:B------:R-:W2:Y:S01]  /*01f0*/  LDC.64 R36, c[0x0][0xaa8] ;  /* 0x0002aa00ff247b82 */ /* 0x000ea20000000a00 */
[----:B------:R-:W2:Y:S02]  /*0200*/  LDCU.64 UR4, c[0x0][0x358] ;  /* 0x00006b00ff0477ac */ /* 0x000ea40008000a00 */
[----:B--2---:R2:W5:Y:S01]  /*0210*/  LDG.E R36, desc[UR4][R36.64] ;  /* 0x0000000424247981 */ /* 0x004562000c1e1900 */
[----:B------:R-:W-:Y:S05]  /*0220*/  BRA `(.L_x_2) ;  /* 0x0000000000087947 */ /* 0x000fea0003800000 */
.L_x_3:
[----:B------:R-:W2:Y:S02]  /*0230*/  LDCU UR4, c[0x0][0xaa0] ;  /* 0x00015400ff0477ac */ /* 0x000ea40008000800 */
[----:B--2---:R-:W-:Y:S02]  /*0240*/  MOV R36, UR4 ;  /* 0x0000000400247c02 */ /* 0x004fe40008000f00 */
.L_x_2:
[----:B------:R-:W-:Y:S01]  /*0250*/  IMAD.U32 R0, RZ, RZ, UR20 ;  /* 0x00000014ff007e24 */ /* 0x000fe2000f8e00ff */
[----:B------:R-:W-:Y:S04]  /*0260*/  BSSY.RECONVERGENT B0, `(.L_x_4) ;  /* 0x000000f000007945 */ /* 0x000fe80003800200 */
[C---:B------:R-:W-:Y:S02]  /*0270*/  ISETP.NE.OR P1, PT, R0.reuse, 0x1, !P3 ;  /* 0x000000010000780c */ /* 0x040fe40005f25670 */
[----:B------:R-:W-:-:S11]  /*0280*/  ISETP.NE.OR P0, PT, R0, 0x3, !P3 ;  /* 0x000000030000780c */ /* 0x000fd60005f05670 */
[----:B------:R-:W-:Y:S05]  /*0290*/  @P1 BRA `(.L_x_5) ;  /* 0x00000000002c1947 */ /* 0x000fea0003800000 */
[----:B------:R-:W3:Y:S02]  /*02a0*/  LDCU.64 UR4, c[0x0][0x348] ;  /* 0x00006900ff0477ac */ /* 0x000ee40008000a00 */
[----:B---3--:R-:W-:Y:S02]  /*02b0*/  UIADD3 UR8, UP2, UPT, UR4, 0x80, URZ ;  /* 0x0000008004087890 */ /* 0x008fe4000ff5e0ff */
[----:B------:R-:W-:Y:S02]  /*02c0*/  UIADD3 UR6, UP1, UPT, UR4, 0x280, URZ ;  /* 0x0000028004067890 */ /* 0x000fe4000ff3e0ff */
[----:B------:R-:W-:Y:S02]  /*02d0*/  UIADD3 UR4, UP0, UPT, UR4, 0x180, URZ ;  /* 0x0000018004047890 */ /* 0x000fe4000ff1e0ff */
[----:B------:R-:W-:Y:S02]  /*02e0*/  UIADD3.X UR9, UPT, UPT, URZ, UR5, URZ, UP2, !UPT ;  /* 0x00000005ff097290 */ /* 0x000fe400097fe4ff */
[----:B------:R-:W-:-:S02]  /*02f0*/  UIADD3.X UR7, UPT, UPT, URZ, UR5, URZ, UP1, !UPT ;  /* 0x00000005ff077290 */ /* 0x000fc40008ffe4ff */
[----:B------:R-:W-:-:S05]  /*0300*/  UIADD3.X UR5, UPT, UPT, URZ, UR5, URZ, UP0, !UPT ;  /* 0x00000005ff057290 */ /* 0x000fca00087fe4ff */
[----:B------:R3:W-:Y:S02]  /*0310*/  UTMACCTL.PF [UR8] ;  /* 0x00000000080079b9 */ /* 0x0007e40008040000 */
[----:B------:R3:W-:Y:S02]  /*0320*/  UTMACCTL.PF [UR6] ;  /* 0x00000000060079b9 */ /* 0x0007e40008040000 */
[----:B------:R3:W-:Y:S02]  /*0330*/  UTMACCTL.PF [UR4] ;  /* 0x00000000040079b9 */ /* 0x0007e40008040000 */
[----:B---3--:R-:W-:Y:S01]  /*0340*/  NOP ;  /* 0x0000000000007918 */ /* 0x008fe20000000000 */
.L_x_5:
[----:B------:R-:W-:Y:S05]  /*0350*/  BSYNC.RECONVERGENT B0 ;  /* 0x0000000000007941 */ /* 0x000fea0003800200 */
.L_x_4:
[----:B------:R-:W-:Y:S04]  /*0360*/  BSSY.RECONVERGENT B0, `(.L_x_6) ;  /* 0x000000a000007945 */ /* 0x000fe80003800200 */
[----:B------:R-:W-:Y:S05]  /*0370*/  @P0 BRA `(.L_x_7) ;  /* 0x0000000000200947 */ /* 0x000fea0003800000 */
[----:B------:R-:W3:Y:S02]  /*0380*/  LDCU.64 UR4, c[0x0][0x348] ;  /* 0x00006900ff0477ac */ /* 0x000ee40008000a00 */
[----:B---3--:R-:W-:Y:S02]  /*0390*/  UIADD3 UR6, UP1, UPT, UR4, 0x780, URZ ;  /* 0x0000078004067890 */ /* 0x008fe4000ff3e0ff */
[----:B------:R-:W-:Y:S02]  /*03a0*/  UIADD3 UR4, UP0, UPT, UR4, 0x880, URZ ;  /* 0x0000088004047890 */ /* 0x000fe4000ff1e0ff */
[----:B------:R-:W-:Y:S02]  /*03b0*/  UIADD3.X UR7, UPT, UPT, URZ, UR5, URZ, UP1, !UPT ;  /* 0x00000005ff077290 */ /* 0x000fe40008ffe4ff */
[----:B------:R-:W-:-:S07]  /*03c0*/  UIADD3.X UR5, UPT, UPT, URZ, UR5, URZ, UP0, !UPT ;  /* 0x00000005ff057290 */ /* 0x000fce00087fe4ff */
[----:B------:R3:W-:Y:S02]  /*03d0*/  UTMACCTL.PF [UR6] ;  /* 0x00000000060079b9 */ /* 0x0007e40008040000 */
[----:B------:R3:W-:Y:S02]  /*03e0*/  UTMACCTL.PF [UR4] ;  /* 0x00000000040079b9 */ /* 0x0007e40008040000 */
[----:B---3--:R-:W-:Y:S01]  /*03f0*/  NOP ;  /* 0x0000000000007918 */ /* 0x008fe20000000000 */
.L_x_7:
[----:B------:R-:W-:Y:S05]  /*0400*/  BSYNC.RECONVERGENT B0 ;  /* 0x0000000000007941 */ /* 0x000fea0003800200 */
.L_x_6:
[----:B------:R-:W3:Y:S01]  /*0410*/  LDCU.64 UR4, c[0x0][0xa88] ;  /* 0x00015100ff0477ac */ /* 0x000ee20008000a00 */
[----:B------:R-:W-:Y:S02]  /*0420*/  UISETP.EQ.U32.AND UP1, UPT, UR10, URZ, UPT ;  /* 0x000000ff0a00728c */ /* 0x000fe4000bf22070 */
[----:B---3--:R-:W-:-:S04]  /*0430*/  UISETP.NE.U32.AND UP0, UPT, UR4, URZ, UPT ;  /* 0x000000ff0400728c */ /* 0x008fc8000bf05070 */
[----:B------:R-:W-:-:S04]  /*0440*/  UISETP.NE.AND.EX UP2, UPT, UR5, URZ, UPT, UP0 ;  /* 0x000000ff0500728c */ /* 0x000fc8000bf45300 */
[----:B------:R-:W-:Y:S02]  /*0450*/  UISETP.EQ.OR.EX UP3, UPT, UR11, URZ, !UP2, UP1 ;  /* 0x000000ff0b00728c */ /* 0x000fe4000d762710 */
[----:B------:R-:W-:Y:S02]  /*0460*/  UPLOP3.LUT UP1, UPT, UPT, UPT, UPT, 0x80, 0x8 ;  /* 0x000000000008789c */ /* 0x000fe40003f2f070 */
[----:B------:R-:W-:-:S06]  /*0470*/  UP2UR UR4, UPR, URZ, 0x8 ;  /* 0x00000008ff047883 */ /* 0x000fcc0008000000 */
[----:B------:R-:W-:Y:S01]  /*0480*/  MOV R86, UR4 ;  /* 0x0000000400567c02 */ /* 0x000fe20008000f00 */
[----:B------:R-:W-:Y:S06]  /*0490*/  BRA.U !UP3, `(.L_x_8) ;  /* 0x000000010b207547 */ /* 0x000fec000b800000 */
[----:B-----5:R-:W-:Y:S01]  /*04a0*/  R2UR UR5, R40 ;  /* 0x00000000280572ca */ /* 0x020fe200000e0000 */
[----:B------:R-:W-:Y:S02]  /*04b0*/  UISETP.NE.U32.AND UP0, UPT, UR10, URZ, UPT ;  /* 0x000000ff0a00728c */ /* 0x000fe4000bf05070 */
[----:B------:R-:W-:Y:S02]  /*04c0*/  USEL UR4, URZ, 0xffffffff, UP2 ;  /* 0xffffffffff047887 */ /* 0x000fe40009000000 */
[----:B------:R-:W-:-:S08]  /*04d0*/  UISETP.NE.AND.EX UP1, UPT, UR11, URZ, UPT, UP0 ;  /* 0x000000ff0b00728c */ /* 0x000fd0000bf25300 */
[----:B------:R-:W-:-:S04]  /*04e0*/  UISETP.NE.AND UP0, UPT, UR5, URZ, UPT ;  /* 0x000000ff0500728c */ /* 0x000fc8000bf05270 */
[----:B------:R-:W-:-:S04]  /*04f0*/  @!UP1 USEL UR4, URZ, 0xffffffff, UP0 ;  /* 0xffffffffff049887 */ /* 0x000fc80008000000 */
[----:B------:R-:W-:-:S04]  /*0500*/  ULOP3.LUT UR4, UR4, 0x1, URZ, 0xc0, !UPT ;  /* 0x0000000104047892 */ /* 0x000fc8000f8ec0ff */
[----:B------:R-:W-:Y:S02]  /*0510*/  UISETP.NE.U32.AND UP1, UPT, UR4, 0x1, UPT ;  /* 0x000000010400788c */ /* 0x000fe4000bf25070 */
.L_x_8:
[----:B------:R-:W3:Y:S02]  /*0520*/  SHFL.IDX PT, R2, R80, RZ, 0x1f ;  /* 0x00001fff50027589 */ /* 0x000ee400000e0000 */
[----:B---3--:R-:W-:-:S13]  /*0530*/  ISETP.NE.AND P0, PT, R2, RZ, PT ;  /* 0x000000ff0200720c */ /* 0x008fda0003f05270 */
[----:B------:R-:W-:Y:S05]  /*0540*/  @P0 BRA `(.L_x_9) ;  /* 0x0000000000580947 */ /* 0x000fea0003800000 */
[----:B------:R-:W3:Y:S01]  /*0550*/  S2UR UR4, SR_CgaCtaId ;  /* 0x00000000000479c3 */ /* 0x000ee20000008800 */
[----:B------:R-:W-:Y:S01]  /*0560*/  UMOV UR5, 0x400 ;  /* 0x0000040000057882 */ /* 0x000fe20000000000 */
[----:B------:R-:W-:Y:S01]  /*0570*/  UMOV UR8, 0x1 ;  /* 0x0000000100087882 */ /* 0x000fe20000000000 */
[----:B------:R-:W-:Y:S01]  /*0580*/  UMOV UR6, 0x2 ;  /* 0x0000000200067882 */ /* 0x000fe20000000000 */
[----:B------:R-:W-:-:S04]  /*0590*/  UIADD3 UR8, UPT, UPT, -UR8, 0x100000, URZ ;  /* 0x0010000008087890 */ /* 0x000fc8000fffe1ff */
[----:B------:R-:W-:Y:S02]  /*05a0*/  USHF.L.U32 UR9, UR8, 0xb, URZ ;  /* 0x0000000b08097899 */ /* 0x000fe400080006ff */
[----:B------:R-:W-:Y:S02]  /*05b0*/  USHF.L.U32 UR8, UR8, 0x1, URZ ;  /* 0x0000000108087899 */ /* 0x000fe400080006ff */
[----:B------:R-:W-:-:S04]  /*05c0*/  UIADD3 UR6, UPT, UPT, -UR6, 0x100000, URZ ;  /* 0x0010000006067890 */ /* 0x000fc8000fffe1ff */
[----:B------:R-:W-:Y:S02]  /*05d0*/  USHF.L.U32 UR7, UR6, 0xb, URZ ;  /* 0x0000000b06077899 */ /* 0x000fe400080006ff */
[----:B------:R-:W-:Y:S01]  /*05e0*/  USHF.L.U32 UR6, UR6, 0x1, URZ ;  /* 0x0000000106067899 */ /* 0x000fe200080006ff */
[----:B------:R-:W-:Y:S01]  /*05f0*/  ELECT P0, URZ, PT ;  /* 0x0000000000ff782f */ /* 0x000fe20003800000 */
[----:B---3--:R-:W-:Y:S01]  /*0600*/  ULEA UR4, UR4, UR5, 0x18 ;  /* 0x0000000504047291 */ /* 0x008fe2000f8ec0ff */
[----:B------:R-:W3:Y:S11]  /*0610*/  FENCE.VIEW.ASYNC.S ;  /* 0x00000000000073c6 */ /* 0x000ef60000000000 */
[----:B---3--:R3:W4:Y:S01]  /*0620*/  SYNCS.EXCH.64 URZ, [UR4], UR8 ;  /* 0x0000000804ff75b2 */ /* 0x0087220008000100 */
[----:B------:R3:W1:Y:S01]  /*0630*/  SYNCS.EXCH.64 URZ, [UR4+0x20], UR6 ;  /* 0x0000200604ff75b2 */ /* 0x0006620008000100 */
[----:B------:R3:W1:Y:S01]  /*0640*/  SYNCS.EXCH.64 URZ, [UR4+0x8], UR8 ;  /* 0x0000080804ff75b2 */ /* 0x0006620008000100 */
[----:B------:R3:W1:Y:S01]  /*0650*/  SYNCS.EXCH.64 URZ, [UR4+0x28], UR6 ;  /* 0x0000280604ff75b2 */ /* 0x0006620008000100 */
[----:B------:R3:W1:Y:S01]  /*0660*/  SYNCS.EXCH.64 URZ, [UR4+0x10], UR8 ;  /* 0x0000100804ff75b2 */ /* 0x0006620008000100 */
[----:B------:R3:W1:Y:S01]  /*0670*/  SYNCS.EXCH.64 URZ, [UR4+0x30], UR6 ;  /* 0x0000300604ff75b2 */ /* 0x0006620008000100 */
[----:B------:R3:W1:Y:S01]  /*0680*/  SYNCS.EXCH.64 URZ, [UR4+0x18], UR8 ;  /* 0x0000180804ff75b2 */ /* 0x0006620008000100 */
[----:B------:R3:W1:Y:S01]  /*0690*/  SYNCS.EXCH.64 URZ, [UR4+0x38], UR6 ;  /* 0x0000380604ff75b2 */ /* 0x0006620008000100 */
[----:B------:R-:W-:Y:S01]  /*06a0*/  NOP ;  /* 0x0000000000007918 */ /* 0x000fe20000000000 */
.L_x_9:
[----:B------:R-:W2:Y:S01]  /*06b0*/  SHFL.IDX PT, R2, R80, RZ, 0x1f ;  /* 0x00001fff50027589 */ /* 0x000ea200000e0000 */
[----:B------:R-:W-:Y:S01]  /*06c0*/  NOP ;  /* 0x0000000000007918 */ /* 0x000fe20000000000 */
[----:B--2---:R-:W-:-:S13]  /*06d0*/  ISETP.NE.AND P0, PT, R2, 0x1, PT ;  /* 0x000000010200780c */ /* 0x004fda0003f05270 */
[----:B------:R-:W-:Y:S05]  /*06e0*/  @P0 BRA `(.L_x_10) ;  /* 0x0000000000500947 */ /* 0x000fea0003800000 */
[----:B---3--:R-:W2:Y:S01]  /*06f0*/  S2UR UR4, SR_CgaCtaId ;  /* 0x00000000000479c3 */ /* 0x008ea20000008800 */
        /* <DEDUP_REMOVED lines=10> */
[----:B--2---:R-:W-:Y:S01]  /*07a0*/  ULEA UR4, UR4, UR5, 0x18 ;  /* 0x0000000504047291 */ /* 0x004fe2000f8ec0ff */
[----:B------:R-:W2:Y:S11]  /*07b0*/  FENCE.VIEW.ASYNC.S ;  /* 0x00000000000073c6 */ /* 0x000eb60000000000 */
[----:B--2---:R2:W3:Y:S01]  /*07c0*/  SYNCS.EXCH.64 URZ, [UR4+0x40], UR8 ;  /* 0x0000400804ff75b2 */ /* 0x0044e20008000100 */
[----:B------:R2:W1:Y:S01]  /*07d0*/  SYNCS.EXCH.64 URZ, [UR4+0x58], UR6 ;  /* 0x0000580604ff75b2 */ /* 0x0004620008000100 */
[----:B------:R2:W1:Y:S01]  /*07e0*/  SYNCS.EXCH.64 URZ, [UR4+0x48], UR8 ;  /* 0x0000480804ff75b2 */ /* 0x0004620008000100 */
[----:B------:R2:W1:Y:S01]  /*07f0*/  SYNCS.EXCH.64 URZ, [UR4+0x60], UR6 ;  /* 0x0000600604ff75b2 */ /* 0x0004620008000100 */
[----:B------:R2:W1:Y:S01]  /*0800*/  SYNCS.EXCH.64 URZ, [UR4+0x50], UR8 ;  /* 0x0000500804ff75b2 */ /* 0x0004620008000100 */
[----:B------:R2:W1:Y:S01]  /*0810*/  SYNCS.EXCH.64 URZ, [UR4+0x68], UR6 ;  /* 0x0000680604ff75b2 */ /* 0x0004620008000100 */
[----:B------:R-:W-:Y:S01]  /*0820*/  NOP ;  /* 0x0000000000007918 */ /* 0x000fe20000000000 */
.L_x_10:
[----:B------:R-:W4:Y:S01]  /*0830*/  SHFL.IDX PT, R2, R80, RZ, 0x1f ;  /* 0x00001fff50027589 */ /* 0x000f2200000e0000 */
[----:B------:R-:W-:Y:S01]  /*0840*/  NOP ;  /* 0x0000000000007918 */ /* 0x000fe20000000000 */
[----:B----4-:R-:W-:-:S13]  /*0850*/  ISETP.NE.AND P0, PT, R2, 0x3, PT ;  /* 0x000000030200780c */ /* 0x010fda0003f05270 */
[----:B------:R-:W-:Y:S05]  /*0860*/  @P0 BRA `(.L_x_11) ;  /* 0x0000000000300947 */ /* 0x000fea0003800000 */
[----:B--23--:R-:W2:Y:S01]  /*0870*/  S2UR UR4, SR_CgaCtaId ;  /* 0x00000000000479c3 */ /* 0x00cea20000008800 */
[----:B------:R-:W-:Y:S01]  /*0880*/  UMOV UR6, 0x400 ;  /* 0x0000040000067882 */ /* 0x000fe20000000000 */
[----:B------:R-:W-:Y:S01]  /*0890*/  UMOV UR5, 0x20 ;  /* 0x0000002000057882 */ /* 0x000fe20000000000 */
[----:B------:R-:W-:Y:S01]  /*08a0*/  ELECT P0, URZ, PT ;  /* 0x0000000000ff782f */ /* 0x000fe20003800000 */
[----:B--2---:R-:W-:Y:S02]  /*08b0*/  ULEA UR6, UR4, UR6, 0x18 ;  /* 0x0000000604067291 */ /* 0x004fe4000f8ec0ff */
[----:B------:R-:W-:-:S04]  /*08c0*/  UIADD3 UR4, UPT, UPT, -UR5, 0x100000, URZ ;  /* 0x0010000005047890 */ /* 0x000fc8000fffe1ff */
[----:B------:R-:W-:Y:S02]  /*08d0*/  USHF.L.U32 UR5, UR4, 0xb, URZ ;  /* 0x0000000b04057899 */ /* 0x000fe400080006ff */
[----:B------:R-:W-:Y:S01]  /*08e0*/  USHF.L.U32 UR4, UR4, 0x1, URZ ;  /* 0x0000000104047899 */ /* 0x000fe200080006ff */
[----:B------:R-:W2:Y:S11]  /*08f0*/  FENCE.VIEW.ASYNC.S ;  /* 0x00000000000073c6 */ /* 0x000eb60000000000 */
[----:B--2---:R4:W2:Y:S01]  /*0900*/  SYNCS.EXCH.64 URZ, [UR6+0x70], UR4 ;  /* 0x0000700406ff75b2 */ /* 0x0048a20008000100 */
[----:B------:R4:W3:Y:S02]  /*0910*/  SYNCS.EXCH.64 URZ, [UR6+0x78], UR4 ;  /* 0x0000780406ff75b2 */ /* 0x0008e40008000100 */
[----:B----4-:R-:W-:Y:S01]  /*0920*/  NOP ;  /* 0x0000000000007918 */ /* 0x010fe20000000000 */
.L_x_11:
[----:B------:R-:W4:Y:S01]  /*0930*/  SHFL.IDX PT, R2, R80, RZ, 0x1f ;  /* 0x00001fff50027589 */ /* 0x000f2200000e0000 */
[----:B------:R-:W-:Y:S01]  /*0940*/  NOP ;  /* 0x0000000000007918 */ /* 0x000fe20000000000 */
[----:B----4-:R-:W-:-:S13]  /*0950*/  ISETP.NE.AND P0, PT, R2, 0x4, PT ;  /* 0x000000040200780c */ /* 0x010fda0003f05270 */
[----:B------:R-:W-:Y:S05]  /*0960*/  @P0 BRA `(.L_x_12) ;  /* 0x00000000004c0947 */ /* 0x000fea0003800000 */
[----:B--23--:R-:W2:Y:S01]  /*0970*/  S2UR UR6, SR_CgaCtaId ;  /* 0x00000000000679c3 */ /* 0x00cea20000008800 */
[----:B------:R-:W-:Y:S01]  /*0980*/  UMOV UR4, 0x1e0 ;  /* 0x000001e000047882 */ /* 0x000fe20000000000 */
[----:B------:R-:W-:Y:S01]  /*0990*/  UMOV UR5, 0x400 ;  /* 0x0000040000057882 */ /* 0x000fe20000000000 */
[----:B------:R-:W-:Y:S01]  /*09a0*/  USEL UR4, UR4, 0x1a0, UP1 ;  /* 0x000001a004047887 */ /* 0x000fe20008800000 */
[----:B------:R-:W-:Y:S01]  /*09b0*/  UMOV UR8, 0x1 ;  /* 0x0000000100087882 */ /* 0x000fe20000000000 */
[----:B------:R-:W-:Y:S01]  /*09c0*/  ELECT P0, URZ, PT ;  /* 0x0000000000ff782f */ /* 0x000fe20003800000 */
[----:B------:R-:W-:-:S04]  /*09d0*/  UIADD3 UR8, UPT, UPT, -UR8, 0x100000, URZ ;  /* 0x0010000008087890 */ /* 0x000fc8000fffe1ff */
[----:B------:R-:W-:Y:S02]  /*09e0*/  USHF.L.U32 UR9, UR8, 0xb, URZ ;  /* 0x0000000b08097899 */ /* 0x000fe400080006ff */
[----:B------:R-:W-:Y:S02]  /*09f0*/  USHF.L.U32 UR8, UR8, 0x1, URZ ;  /* 0x0000000108087899 */ /* 0x000fe400080006ff */
[----:B--2---:R-:W-:Y:S02]  /*0a00*/  ULEA UR6, UR6, UR5, 0x18 ;  /* 0x0000000506067291 */ /* 0x004fe4000f8ec0ff */
[----:B------:R-:W-:-:S04]  /*0a10*/  UIADD3 UR4, UPT, UPT, -UR4, 0x100000, URZ ;  /* 0x0010000004047890 */ /* 0x000fc8000fffe1ff */
[----:B------:R-:W-:Y:S02]  /*0a20*/  USHF.L.U32 UR5, UR4, 0xb, URZ ;  /* 0x0000000b04057899 */ /* 0x000fe400080006ff */
[----:B------:R-:W-:Y:S01]  /*0a30*/  USHF.L.U32 UR4, UR4, 0x1, URZ ;  /* 0x0000000104047899 */ /* 0x000fe200080006ff */
[----:B------:R-:W2:Y:S03]  /*0a40*/  FENCE.VIEW.ASYNC.S ;  /* 0x00000000000073c6 */ /* 0x000ea60000000000 */
[----:B--2---:R4:W2:Y:S08]  /*0a50*/  SYNCS.EXCH.64 URZ, [UR6+0x80], UR8 ;  /* 0x0000800806ff75b2 */ /* 0x0048b00008000100 */
[----:B------:R4:W3:Y:S01]  /*0a60*/  SYNCS.EXCH.64 URZ, [UR6+0x90], UR4 ;  /* 0x0000900406ff75b2 */ /* 0x0008e20008000100 */
[----:B------:R4:W1:Y:S01]  /*0a70*/  SYNCS.EXCH.64 URZ, [UR6+0x88], UR8 ;  /* 0x0000880806ff75b2 */ /* 0x0008620008000100 */
[----:B------:R4:W1:Y:S02]  /*0a80*/  SYNCS.EXCH.64 URZ, [UR6+0x98], UR4 ;  /* 0x0000980406ff75b2 */ /* 0x0008640008000100 */
[----:B----4-:R-:W-:Y:S01]  /*0a90*/  NOP ;  /* 0x0000000000007918 */ /* 0x010fe20000000000 */
.L_x_12:
[----:B------:R-:W4:Y:S01]  /*0aa0*/  SHFL.IDX PT, R2, R80, RZ, 0x1f ;  /* 0x00001fff50027589 */ /* 0x000f2200000e0000 */
[----:B------:R-:W-:Y:S01]  /*0ab0*/  NOP ;  /* 0x0000000000007918 */ /* 0x000fe20000000000 */
[----:B----4-:R-:W-:-:S13]  /*0ac0*/  ISETP.NE.AND P0, PT, R2, 0x5, PT ;  /* 0x000000050200780c */ /* 0x010fda0003f05270 */
[----:B------:R-:W-:Y:S05]  /*0ad0*/  @P0 BRA `(.L_x_13) ;  /* 0x0000000000400947 */ /* 0x000fea0003800000 */
[----:B--23--:R-:W2:Y:S01]  /*0ae0*/  S2UR UR4, SR_CgaCtaId ;  /* 0x00000000000479c3 */ /* 0x00cea20000008800 */
        /* <DEDUP_REMOVED lines=12> */
[----:B--2---:R4:W2:Y:S01]  /*0bb0*/  SYNCS.EXCH.64 URZ, [UR4+0xa0], UR8 ;  /* 0x0000a00804ff75b2 */ /* 0x0048a20008000100 */
[----:B------:R4:W3:Y:S02]  /*0bc0*/  SYNCS.EXCH.64 URZ, [UR4+0xa8], UR6 ;  /* 0x0000a80604ff75b2 */ /* 0x0008e40008000100 */
[----:B----4-:R-:W-:Y:S01]  /*0bd0*/  NOP ;  /* 0x0000000000007918 */ /* 0x010fe20000000000 */
.L_x_13:
[----:B------:R-:W4:Y:S01]  /*0be0*/  SHFL.IDX PT, R2, R80, RZ, 0x1f ;  /* 0x00001fff50027589 */ /* 0x000f2200000e0000 */
[----:B------:R-:W-:Y:S01]  /*0bf0*/  ISETP.NE.OR P1, PT, RZ, UR20, !P3 ;  /* 0x00000014ff007c0c */ /* 0x000fe2000df25670 */
[----:B------:R-:W-:Y:S01]  /*0c00*/  NOP ;  /* 0x0000000000007918 */ /* 0x000fe20000000000 */
[----:B----4-:R-:W-:-:S13]  /*0c10*/  ISETP.NE.AND P0, PT, R2, 0x3, PT ;  /* 0x000000030200780c */ /* 0x010fda0003f05270 */
[----:B------:R-:W-:Y:S05]  /*0c20*/  @P0 BRA `(.L_x_14) ;  /* 0x0000000000380947 */ /* 0x000fea0003800000 */
[----:B--23--:R-:W2:Y:S01]  /*0c30*/  S2UR UR4, SR_CgaCtaId ;  /* 0x00000000000479c3 */ /* 0x00cea20000008800 */
[----:B------:R-:W-:Y:S01]  /*0c40*/  UMOV UR5, 0x400 ;  /* 0x0000040000057882 */ /* 0x000fe20000000000 */
[----:B------:R-:W-:Y:S01]  /*0c50*/  UMOV UR6, 0x20 ;  /* 0x0000002000067882 */ /* 0x000fe20000000000 */
[----:B------:R-:W-:Y:S01]  /*0c60*/  ELECT P0, URZ, PT ;  /* 0x0000000000ff782f */ /* 0x000fe20003800000 */
[----:B------:R-:W-:-:S04]  /*0c70*/  UIADD3 UR6, UPT, UPT, -UR6, 0x100000, URZ ;  /* 0x0010000006067890 */ /* 0x000fc8000fffe1ff */
[----:B------:R-:W-:Y:S02]  /*0c80*/  USHF.L.U32 UR7, UR6, 0xb, URZ ;  /* 0x0000000b06077899 */ /* 0x000fe400080006ff */
[----:B------:R-:W-:Y:S02]  /*0c90*/  USHF.L.U32 UR6, UR6, 0x1, URZ ;  /* 0x0000000106067899 */ /* 0x000fe400080006ff */
[----:B--2---:R-:W-:Y:S01]  /*0ca0*/  ULEA UR4, UR4, UR5, 0x18 ;  /* 0x0000000504047291 */ /* 0x004fe2000f8ec0ff */
[----:B------:R-:W2:Y:S11]  /*0cb0*/  FENCE.VIEW.ASYNC.S ;  /* 0x00000000000073c6 */ /* 0x000eb60000000000 */
[----:B--2---:R4:W2:Y:S01]  /*0cc0*/  SYNCS.EXCH.64 URZ, [UR4+0xb0], UR6 ;  /* 0x0000b00604ff75b2 */ /* 0x0048a20008000100 */
[----:B------:R4:W3:Y:S01]  /*0cd0*/  SYNCS.EXCH.64 URZ, [UR4+0xc0], UR6 ;  /* 0x0000c00604ff75b2 */ /* 0x0008e20008000100 */
[----:B------:R4:W1:Y:S01]  /*0ce0*/  SYNCS.EXCH.64 URZ, [UR4+0xb8], UR6 ;  /* 0x0000b80604ff75b2 */ /* 0x0008620008000100 */
[----:B------:R4:W1:Y:S02]  /*0cf0*/  SYNCS.EXCH.64 URZ, [UR4+0xc8], UR6 ;  /* 0x0000c80604ff75b2 */ /* 0x0008640008000100 */
[----:B----4-:R-:W-:Y:S01]  /*0d00*/  NOP ;  /* 0x0000000000007918 */ /* 0x010fe20000000000 */
.L_x_14:
[----:B------:R-:W-:Y:S01]  /*0d10*/  VOTEU.ALL UP0, P1 ;  /* 0x0000000000ff7886 */ /* 0x000fe20000800000 */
[----:B--23--:R-:W-:Y:S01]  /*0d20*/  UMOV UR4, 0x80 ;  /* 0x0000008000047882 */ /* 0x00cfe20000000000 */
[----:B------:R-:W-:Y:S01]  /*0d30*/  NOP ;  /* 0x0000000000007918 */ /* 0x000fe20000000000 */
[----:B------:R-:W-:Y:S01]  /*0d40*/  LOP3.LUT R2, R93, 0x1f, RZ, 0xc0, !PT ;  /* 0x0000001f5d027812 */ /* 0x000fe200078ec0ff */
[----:B------:R-:W-:Y:S01]  /*0d50*/  UISETP.NE.AND UP5, UPT, UR20, URZ, UPT ;  /* 0x000000ff1400728c */ /* 0x000fe2000bfa5270 */
[----:B------:R-:W2:Y:S01]  /*0d60*/  @!UP0 S2UR UR6, SR_CgaCtaId ;  /* 0x00000000000689c3 */ /* 0x000ea20000008800 */
[----:B------:R-:W-:Y:S01]  /*0d70*/  @!UP0 UMOV UR7, 0x400 ;  /* 0x0000040000078882 */ /* 0x000fe20000000000 */
[----:B------:R-:W-:-:S04]  /*0d80*/  @!UP0 UIADD3 UR4, UPT, UPT, -UR4, 0x100000, URZ ;  /* 0x0010000004048890 */ /* 0x000fc8000fffe1ff */
[----:B------:R-:W-:Y:S02]  /*0d90*/  @!UP0 USHF.L.U32 UR5, UR4, 0xb, URZ ;  /* 0x0000000b04058899 */ /* 0x000fe400080006ff */
[----:B------:R-:W-:Y:S02]  /*0da0*/  @!UP0 USHF.L.U32 UR4, UR4, 0x1, URZ ;  /* 0x0000000104048899 */ /* 0x000fe400080006ff */
[----:B--2---:R-:W-:Y:S01]  /*0db0*/  @!UP0 ULEA UR6, UR6, UR7, 0x18 ;  /* 0x0000000706068291 */ /* 0x004fe2000f8ec0ff */
[----:B------:R-:W2:Y:S01]  /*0dc0*/  LDCU UR7, c[0x0][0x36c] ;  /* 0x00006d80ff0777ac */ /* 0x000ea20008000800 */
[----:B------:R-:W-:Y:S01]  /*0dd0*/  VOTEU.ALL UP0, P1 ;  /* 0x0000000000ff7886 */ /* 0x000fe20000800000 */
[----:B------:R-:W3:Y:S09]  /*0de0*/  FENCE.VIEW.ASYNC.S ;  /* 0x00000000000073c6 */ /* 0x000ef20000000000 */
[----:B---3--:R3:W4:Y:S01]  /*0df0*/  @!UP0 SYNCS.EXCH.64 URZ, [UR6+0xd0], UR4 ;  /* 0x0000d00406ff85b2 */ /* 0x0087220008000100 */
[----:B--2---:R-:W-:-:S09]  /*0e00*/  UISETP.EQ.U32.AND UP6, UPT, UR7, 0x1, UPT ;  /* 0x000000010700788c */ /* 0x004fd2000bfc2070 */
[----:B---3--:R-:W-:Y:S05]  /*0e10*/  BRA.U !UP6, `(.L_x_15) ;  /* 0x000000010e087547 */ /* 0x008fea000b800000 */
[----:B-1--4-:R-:W-:Y:S01]  /*0e20*/  UCGABAR_ARV ;  /* 0x00000000000079c7 */ /* 0x012fe20008000000 */
[----:B------:R-:W-:Y:S05]  /*0e30*/  BRA `(.L_x_16) ;  /* 0x0000000000047947 */ /* 0x000fea0003800000 */
.L_x_15:
[----:B-1--4-:R-:W-:Y:S01]  /*0e40*/  NOP ;  /* 0x0000000000007918 */ /* 0x012fe20000000000 */
.L_x_16:
[----:B------:R-:W1:Y:S01]  /*0e50*/  S2UR UR11, SR_CTAID.X ;  /* 0x00000000000b79c3 */ /* 0x000e620000002500 */
[----:B------:R-:W-:-:S05]  /*0e60*/  CS2R.32 R78, SR_CgaSize ;  /* 0x00000000004e7805 */ /* 0x000fca0000008a00 */
[----:B------:R-:W-:-:S05]  /*0e70*/  IMAD R78, R78, -0xa0, RZ ;  /* 0xffffff604e4e7824 */ /* 0x000fca00078e02ff */
[----:B------:R-:W-:-:S14]  /*0e80*/  R2UR UR5, R78 ;  /* 0x000000004e0572ca */ /* 0x000fdc00000e0000 */
[----:B------:R-:W2:Y:S01]  /*0e90*/  LDCU UR5, c[0x0][UR5+0x2b0] ;  /* 0x00005600050577ac */ /* 0x000ea20008000800 */
[----:B------:R-:W-:-:S05]  /*0ea0*/  CS2R.32 R78, SR_CgaSize ;  /* 0x00000000004e7805 */ /* 0x000fca0000008a00 */
[----:B------:R-:W-:-:S05]  /*0eb0*/  IMAD R78, R78, -0xa0, RZ ;  /* 0xffffff604e4e7824 */ /* 0x000fca00078e02ff */
[----:B------:R-:W-:-:S14]  /*0ec0*/  R2UR UR4, R78 ;  /* 0x000000004e0472ca */ /* 0x000fdc00000e0000 */
[----:B------:R-:W3:Y:S01]  /*0ed0*/  LDCU UR4, c[0x0][UR4+0x2b4] ;  /* 0x00005680040477ac */ /* 0x000ee20008000800 */
[----:B------:R-:W4:Y:S01]  /*0ee0*/  S2UR UR25, SR_CTAID.Y ;  /* 0x00000000001979c3 */ /* 0x000f220000002600 */
[----:B------:R-:W2:Y:S01]  /*0ef0*/  LDCU UR21, c[0x0][0xd24] ;  /* 0x0001a480ff1577ac */ /* 0x000ea20008000800 */
[----:B------:R-:W2:Y:S01]  /*0f00*/  LDCU UR44, c[0x0][0xd24] ;  /* 0x0001a480ff2c77ac */ /* 0x000ea20008000800 */
[----:B------:R-:W-:-:S05]  /*0f10*/  CS2R.32 R3, SR_CgaSize ;  /* 0x0000000000037805 */ /* 0x000fca0000008a00 */
[----:B------:R-:W-:-:S06]  /*0f20*/  IMAD R3, R3, -0xa0, RZ ;  /* 0xffffff6003037824 */ /* 0x000fcc00078e02ff */
[----:B------:R-:W3:Y:S01]  /*0f30*/  LDC R3, c[0x0][R3+0x2a0] ;  /* 0x0000a80003037b82 */ /* 0x000ee20000000800 */
[----:B------:R-:W3:Y:S01]  /*0f40*/  LDCU UR23, c[0x0][0xd30] ;  /* 0x0001a600ff1777ac */ /* 0x000ee20008000800 */
[----:B-1----:R-:W-:Y:S02]  /*0f50*/  I2FP.F32.U32 R6, UR11 ;  /* 0x0000000b00067c45 */ /* 0x002fe40008201000 */
[----:B------:R-:W-:-:S05]  /*0f60*/  CS2R.32 R4, SR_CgaSize ;  /* 0x0000000000047805 */ /* 0x000fca0000008a00 */
[----:B------:R-:W-:-:S06]  /*0f70*/  IMAD R4, R4, -0xa0, RZ ;  /* 0xffffff6004047824 */ /* 0x000fcc00078e02ff */
[----:B------:R-:W1:Y:S01]  /*0f80*/  LDC R4, c[0x0][R4+0x2a4] ;  /* 0x0000a90004047b82 */ /* 0x000e620000000800 */
[----:B--2---:R-:W-:Y:S01]  /*0f90*/  UISETP.GE.AND UP0, UPT, UR21, 0x1, UPT ;  /* 0x000000011500788c */ /* 0x004fe2000bf06270 */
[----:B------:R-:W-:Y:S01]  /*0fa0*/  FMUL R6, R6, UR5 ;  /* 0x0000000506067c20 */ /* 0x000fe20008400000 */
[----:B----4-:R-:W-:-:S03]  /*0fb0*/  I2FP.F32.U32 R5, UR25 ;  /* 0x0000001900057c45 */ /* 0x010fc60008201000 */
[----:B------:R-:W2:Y:S02]  /*0fc0*/  F2I.U32.TRUNC.NTZ R78, R6 ;  /* 0x00000006004e7305 */ /* 0x000ea4000020f000 */
[----:B------:R-:W4:Y:S01]  /*0fd0*/  S2UR UR36, SR_CTAID.Z ;  /* 0x00000000002479c3 */ /* 0x000f220000002700 */
[----:B---3--:R-:W-:-:S05]  /*0fe0*/  FMUL R5, R5, UR4 ;  /* 0x0000000405057c20 */ /* 0x008fca0008400000 */
[----:B------:R-:W3:Y:S01]  /*0ff0*/  F2I.U32.TRUNC.NTZ R73, R5 ;  /* 0x0000000500497305 */ /* 0x000ee2000020f000 */
[----:B--2---:R-:W-:-:S05]  /*1000*/  IADD3 R78, PT, PT, -R78, RZ, RZ ;  /* 0x000000ff4e4e7210 */ /* 0x004fca0007ffe1ff */
[----:B------:R-:W-:Y:S01]  /*1010*/  IMAD R78, R3, R78, UR11 ;  /* 0x0000000b034e7e24 */ /* 0x000fe2000f8e024e */
[----:B------:R-:W-:Y:S02]  /*1020*/  PRMT R3, RZ, 0x7610, R3 ;  /* 0x00007610ff037816 */ /* 0x000fe40000000003 */
[----:B---3--:R-:W-:-:S05]  /*1030*/  IADD3 R73, PT, PT, -R73, RZ, RZ ;  /* 0x000000ff49497210 */ /* 0x008fca0007ffe1ff */
[----:B-1----:R-:W-:Y:S01]  /*1040*/  IMAD R73, R4, R73, UR25 ;  /* 0x0000001904497e24 */ /* 0x002fe2000f8e0249 */
[----:B----4-:R-:W-:Y:S06]  /*1050*/  BRA.U UP5, `(.L_x_17) ;  /* 0x0000000105207547 */ /* 0x010fec000b800000 */
[C---:B------:R-:W-:Y:S02]  /*1060*/  ISETP.NE.AND P1, PT, R73.reuse, 0x1, PT ;  /* 0x000000014900780c */ /* 0x040fe40003f25270 */
[----:B------:R-:W-:Y:S02]  /*1070*/  ISETP.NE.AND P0, PT, R73, RZ, PT ;  /* 0x000000ff4900720c */ /* 0x000fe40003f05270 */
[C---:B------:R-:W-:Y:S02]  /*1080*/  ISETP.NE.AND P2, PT, R78.reuse, RZ, PT ;  /* 0x000000ff4e00720c */ /* 0x040fe40003f45270 */
[----:B------:R-:W-:Y:S02]  /*1090*/  SEL R3, RZ, 0x2, P1 ;  /* 0x00000002ff037807 */ /* 0x000fe40000800000 */
[----:B------:R-:W-:Y:S02]  /*10a0*/  ISETP.EQ.OR P0, PT, R78, RZ, !P0 ;  /* 0x000000ff4e00720c */ /* 0x000fe40004702670 */
[----:B------:R-:W-:-:S02]  /*10b0*/  SEL R3, R3, 0x2, P2 ;  /* 0x0000000203037807 */ /* 0x000fc40001000000 */
[----:B------:R-:W-:-:S05]  /*10c0*/  SEL R4, RZ, 0x1, !P0 ;  /* 0x00000001ff047807 */ /* 0x000fca0004000000 */
[----:B------:R-:W-:Y:S02]  /*10d0*/  IMAD.IADD R3, R4, 0x1, R3 ;  /* 0x0000000104037824 */ /* 0x000fe400078e0203 */
.L_x_17:
[----:B------:R-:W-:Y:S05]  /*10e0*/  BRA.U !UP0, `(.L_x_18) ;  /* 0x0000000108d47547 */ /* 0x000fea000b800000 */
[----:B------:R-:W1:Y:S01]  /*10f0*/  LDCU.128 UR16, c[0x0][0xd10] ;  /* 0x0001a200ff1077ac */ /* 0x000e620008000c00 */
[----:B------:R-:W2:Y:S01]  /*1100*/  LDCU UR6, c[0x0][0x370] ;  /* 0x00006e00ff0677ac */ /* 0x000ea20008000800 */
[----:B------:R-:W3:Y:S01]  /*1110*/  LDCU UR7, c[0x0][0x374] ;  /* 0x00006e80ff0777ac */ /* 0x000ee20008000800 */
[----:B------:R-:W4:Y:S01]  /*1120*/  LDCU UR22, c[0x0][0xd0c] ;  /* 0x0001a180ff1677ac */ /* 0x000f220008000800 */
[----:B------:R-:W4:Y:S01]  /*1130*/  LDCU UR10, c[0x0][0xd20] ;  /* 0x0001a400ff0a77ac */ /* 0x000f220008000800 */
[----:B------:R-:W4:Y:S01]  /*1140*/  LDCU.64 UR8, c[0x0][0xd28] ;  /* 0x0001a500ff0877ac */ /* 0x000f220008000a00 */
[----:B-1----:R-:W-:Y:S02]  /*1150*/  UISETP.NE.AND UP4, UPT, UR18, 0x1, UPT ;  /* 0x000000011200788c */ /* 0x002fe4000bf85270 */
[----:B---3--:R-:W-:Y:S02]  /*1160*/  UIMAD.WIDE.U32 UR12, UR7, UR19, URZ ;  /* 0x00000013070c72a5 */ /* 0x008fe4000f8e00ff */
[----:B--2---:R-:W-:-:S02]  /*1170*/  UIMAD.WIDE.U32 UR14, UR6, UR16, URZ ;  /* 0x00000010060e72a5 */ /* 0x004fc4000f8e00ff */
[----:B----4-:R-:W-:Y:S02]  /*1180*/  UISETP.NE.AND UP0, UPT, UR22, 0x1, UPT ;  /* 0x000000011600788c */ /* 0x010fe4000bf05270 */
[----:B------:R-:W-:Y:S01]  /*1190*/  UIMAD.WIDE.U32 UR4, UR11, UR16, URZ ;  /* 0x000000100b0472a5 */ /* 0x000fe2000f8e00ff */
[----:B------:R-:W-:Y:S02]  /*11a0*/  UMOV UR12, UR13 ;  /* 0x0000000d000c7c82 */ /* 0x000fe40008000000 */
[----:B------:R-:W-:Y:S01]  /*11b0*/  UMOV UR14, UR15 ;  /* 0x0000000f000e7c82 */ /* 0x000fe20008000000 */
[----:B------:R-:W-:Y:S02]  /*11c0*/  @UP4 USHF.R.U32.HI UR7, URZ, UR10, UR12 ;  /* 0x0000000aff074299 */ /* 0x000fe4000801160c */
[----:B------:R-:W-:Y:S01]  /*11d0*/  UISETP.NE.AND UP3, UPT, UR21, 0x1, UPT ;  /* 0x000000011500788c */ /* 0x000fe2000bf65270 */
[----:B------:R-:W-:Y:S02]  /*11e0*/  UMOV UR4, UR5 ;  /* 0x0000000500047c82 */ /* 0x000fe40008000000 */
[----:B------:R-:W-:-:S02]  /*11f0*/  @UP0 USHF.R.U32.HI UR6, URZ, UR17, UR14 ;  /* 0x00000011ff060299 */ /* 0x000fc4000801160e */
[----:B------:R-:W-:Y:S02]  /*1200*/  USHF.R.U32.HI UR4, URZ, UR17, UR4 ;  /* 0x00000011ff047299 */ /* 0x000fe40008011604 */
[----:B------:R-:W-:Y:S02]  /*1210*/  UIMAD.WIDE.U32 UR14, UR25, UR19, URZ ;  /* 0x00000013190e72a5 */ /* 0x000fe4000f8e00ff */
[----:B------:R-:W-:Y:S02]  /*1220*/  UIMAD.WIDE.U32 UR12, UR7, UR8, URZ ;  /* 0x00000008070c72a5 */ /* 0x000fe4000f8e00ff */
[----:B------:R-:W-:Y:S02]  /*1230*/  UIMAD.WIDE.U32 UR16, UR6, UR8, URZ ;  /* 0x00000008061072a5 */ /* 0x000fe4000f8e00ff */
[----:B------:R-:W-:-:S03]  /*1240*/  USEL UR5, UR11, UR4, !UP0 ;  /* 0x000000040b057287 */ /* 0x000fc6000c000000 */
[----:B------:R-:W-:Y:S01]  /*1250*/  UMOV UR4, UR15 ;  /* 0x0000000f00047c82 */ /* 0x000fe20008000000 */
[----:B------:R-:W-:Y:S01]  /*1260*/  UMOV UR12, UR13 ;  /* 0x0000000d000c7c82 */ /* 0x000fe20008000000 */
[----:B------:R-:W-:Y:S02]  /*1270*/  USHF.R.U32.HI UR4, URZ, UR10, UR4 ;  /* 0x0000000aff047299 */ /* 0x000fe40008011604 */
[----:B------:R-:W-:Y:S01]  /*1280*/  @UP3 USHF.R.U32.HI UR7, URZ, UR9, UR12 ;  /* 0x00000009ff073299 */ /* 0x000fe2000801160c */
[----:B------:R-:W-:Y:S01]  /*1290*/  UMOV UR16, UR17 ;  /* 0x0000001100107c82 */ /* 0x000fe20008000000 */
[----:B------:R-:W-:Y:S02]  /*12a0*/  USEL UR4, UR25, UR4, !UP4 ;  /* 0x0000000419047287 */ /* 0x000fe4000e000000 */
[----:B------:R-:W-:Y:S02]  /*12b0*/  @UP3 USHF.R.U32.HI UR6, URZ, UR9, UR16 ;  /* 0x00000009ff063299 */ /* 0x000fe40008011610 */
[----:B------:R-:W-:-:S02]  /*12c0*/  UIMAD UR7, UR7, UR21, URZ ;  /* 0x00000015070772a4 */ /* 0x000fc4000f8e02ff */
[----:B------:R-:W-:Y:S02]  /*12d0*/  UIMAD UR10, UR6, UR21, URZ ;  /* 0x00000015060a72a4 */ /* 0x000fe4000f8e02ff */
[----:B------:R-:W-:Y:S02]  /*12e0*/  UISETP.GE.AND UP0, UPT, UR4, UR7, UPT ;  /* 0x000000070400728c */ /* 0x000fe4000bf06270 */
[----:B------:R-:W-:Y:S02]  /*12f0*/  UIMAD.WIDE.U32 UR12, UR4, UR8, URZ ;  /* 0x00000008040c72a5 */ /* 0x000fe4000f8e00ff */
[----:B------:R-:W-:Y:S02]  /*1300*/  UISETP.GE.OR UP0, UPT, UR5, UR10, UP0 ;  /* 0x0000000a0500728c */ /* 0x000fe40008706670 */
[----:B------:R-:W-:Y:S02]  /*1310*/  UIMAD.WIDE.U32 UR14, UR5, UR8, URZ ;  /* 0x00000008050e72a5 */ /* 0x000fe4000f8e00ff */
[----:B------:R-:W-:Y:S01]  /*1320*/  UIADD3 UR10, UPT, UPT, -UR4, URZ, URZ ;  /* 0x000000ff040a7290 */ /* 0x000fe2000fffe1ff */
[----:B------:R-:W-:Y:S01]  /*1330*/  UMOV UR8, UR13 ;  /* 0x0000000d00087c82 */ /* 0x000fe20008000000 */
[----:B------:R-:W-:-:S02]  /*1340*/  UIADD3 UR12, UPT, UPT, -UR5, URZ, URZ ;  /* 0x000000ff050c7290 */ /* 0x000fc4000fffe1ff */
[----:B------:R-:W-:-:S03]  /*1350*/  USHF.R.U32.HI UR8, URZ, UR9, UR8 ;  /* 0x00000009ff087299 */ /* 0x000fc60008011608 */
[----:B------:R-:W-:Y:S01]  /*1360*/  @!UP0 UMOV UR7, UR15 ;  /* 0x0000000f00078c82 */ /* 0x000fe20008000000 */
[----:B------:R-:W-:Y:S02]  /*1370*/  UIMAD UR25, UR18, UR10, UR25 ;  /* 0x0000000a121972a4 */ /* 0x000fe4000f8e0219 */
[----:B------:R-:W-:Y:S02]  /*1380*/  USEL UR8, UR4, UR8, !UP3 ;  /* 0x0000000804087287 */ /* 0x000fe4000d800000 */
[----:B------:R-:W-:Y:S02]  /*1390*/  @!UP0 USHF.R.U32.HI UR7, URZ, UR9, UR7 ;  /* 0x00000009ff078299 */ /* 0x000fe40008011607 */
[----:B------:R-:W-:Y:S02]  /*13a0*/  UIADD3 UR9, UPT, UPT, -UR8, URZ, URZ ;  /* 0x000000ff08097290 */ /* 0x000fe4000fffe1ff */
[----:B------:R-:W-:Y:S02]  /*13b0*/  @!UP0 USEL UR7, UR5, UR7, !UP3 ;  /* 0x0000000705078287 */ /* 0x000fe4000d800000 */
[----:B------:R-:W-:-:S02]  /*13c0*/  UIMAD UR9, UR21, UR9, UR4 ;  /* 0x00000009150972a4 */ /* 0x000fc4000f8e0204 */
[----:B------:R-:W-:Y:S02]  /*13d0*/  @!UP0 UIADD3 UR8, UPT, UPT, UR8, -UR7, URZ ;  /* 0x8000000708088290 */ /* 0x000fe4000fffe0ff */
[----:B------:R-:W-:Y:S02]  /*13e0*/  @!UP0 UIMAD UR6, UR9, UR6, UR7 ;  /* 0x00000006090682a4 */ /* 0x000fe4000f8e0207 */
[----:B------:R-:W-:Y:S02]  /*13f0*/  @!UP0 UIMAD UR4, UR8, UR21, UR5 ;  /* 0x00000015080482a4 */ /* 0x000fe4000f8e0205 */
[----:B------:R-:W-:Y:S02]  /*1400*/  UIMAD UR11, UR22, UR12, UR11 ;  /* 0x0000000c160b72a4 */ /* 0x000fe4000f8e020b */
[----:B------:R-:W-:Y:S01]  /*1410*/  UIMAD UR25, UR4, UR18, UR25 ;  /* 0x00000012041972a4 */ /* 0x000fe2000f8e0219 */
[----:B------:R-:W-:Y:S02]  /*1420*/  @!UP0 UMOV UR5, UR6 ;  /* 0x0000000600058c82 */ /* 0x000fe40008000000 */
[----:B------:R-:W-:-:S12]  /*1430*/  UIMAD UR11, UR5, UR22, UR11 ;  /* 0x00000016050b72a4 */ /* 0x000fd8000f8e020b */
.L_x_18:
[----:B------:R-:W-:Y:S02]  /*1440*/  UISETP.NE.AND UP3, UPT, UR23, 0x1, UPT ;  /* 0x000000011700788c */ /* 0x000fe4000bf65270 */
[----:B------:R-:W-:-:S07]  /*1450*/  UISETP.NE.AND UP0, UPT, UR20, 0x2, UPT ;  /* 0x000000021400788c */ /* 0x000fce000bf05270 */
[----:B------:R-:W-:Y:S05]  /*1460*/  BRA.U UP3, `(.L_x_19) ;  /* 0x0000000103407547 */ /* 0x000fea000b800000 */
[----:B------:R-:W1:Y:S01]  /*1470*/  LDCU.128 UR12, c[0x0][0xd10] ;  /* 0x0001a200ff0c77ac */ /* 0x000e620008000c00 */
[----:B------:R-:W2:Y:S01]  /*1480*/  LDCU UR8, c[0x0][0xd0c] ;  /* 0x0001a180ff0877ac */ /* 0x000ea20008000800 */
[----:B------:R-:W3:Y:S01]  /*1490*/  LDCU UR9, c[0x0][0xd20] ;  /* 0x0001a400ff0977ac */ /* 0x000ee20008000800 */
[----:B-1----:R-:W-:Y:S02]  /*14a0*/  UIMAD.WIDE.U32 UR4, UR11, UR12, URZ ;  /* 0x0000000c0b0472a5 */ /* 0x002fe4000f8e00ff */
[----:B------:R-:W-:Y:S02]  /*14b0*/  UIMAD.WIDE.U32 UR6, UR25, UR15, URZ ;  /* 0x0000000f190672a5 */ /* 0x000fe4000f8e00ff */
[----:B--2---:R-:W-:Y:S02]  /*14c0*/  UISETP.NE.AND UP3, UPT, UR8, 0x1, UPT ;  /* 0x000000010800788c */ /* 0x004fe4000bf65270 */
[----:B------:R-:W-:-:S03]  /*14d0*/  USHF.R.U32.HI UR5, URZ, UR13, UR5 ;  /* 0x0000000dff057299 */ /* 0x000fc60008011605 */
[----:B------:R-:W-:Y:S01]  /*14e0*/  UMOV UR4, UR7 ;  /* 0x0000000700047c82 */ /* 0x000fe20008000000 */
[----:B------:R-:W-:Y:S02]  /*14f0*/  USEL UR5, UR11, UR5, !UP3 ;  /* 0x000000050b057287 */ /* 0x000fe4000d800000 */
[----:B------:R-:W-:Y:S02]  /*1500*/  UISETP.NE.AND UP3, UPT, UR14, 0x1, UPT ;  /* 0x000000010e00788c */ /* 0x000fe4000bf65270 */
[----:B---3--:R-:W-:-:S04]  /*1510*/  USHF.R.U32.HI UR4, URZ, UR9, UR4 ;  /* 0x00000009ff047299 */ /* 0x008fc80008011604 */
[----:B------:R-:W-:-:S04]  /*1520*/  USEL UR4, UR25, UR4, !UP3 ;  /* 0x0000000419047287 */ /* 0x000fc8000d800000 */
[----:B------:R-:W-:Y:S02]  /*1530*/  UIADD3 UR6, UPT, UPT, UR5, -UR4, URZ ;  /* 0x8000000405067290 */ /* 0x000fe4000fffe0ff */
[----:B------:R-:W-:Y:S02]  /*1540*/  UIADD3 UR4, UPT, UPT, -UR5, UR4, URZ ;  /* 0x0000000405047290 */ /* 0x000fe4000fffe1ff */
[----:B------:R-:W-:Y:S02]  /*1550*/  UIMAD UR25, UR6, UR14, UR25 ;  /* 0x0000000e061972a4 */ /* 0x000fe4000f8e0219 */
[----:B------:R-:W-:-:S12]  /*1560*/  UIMAD UR11, UR4, UR8, UR11 ;  /* 0x00000008040b72a4 */ /* 0x000fd8000f8e020b */
.L_x_19:
[----:B------:R-:W-:Y:S05]  /*1570*/  BRA.U !UP6, `(.L_x_20) ;  /* 0x000000010e0c7547 */ /* 0x000fea000b800000 */
[----:B------:R-:W-:Y:S01]  /*1580*/  UCGABAR_WAIT ;  /* 0x0000000000007dc7 */ /* 0x000fe20008000000 */
[----:B------:R-:W-:Y:S01]  /*1590*/  CCTL.IVALL ;  /* 0x00000000ff00798f */ /* 0x000fe20002000000 */
[----:B------:R-:W-:Y:S05]  /*15a0*/  BRA `(.L_x_21) ;  /* 0x0000000000047947 */ /* 0x000fea0003800000 */
.L_x_20:
[----:B------:R-:W-:Y:S06]  /*15b0*/  BAR.SYNC.DEFER_BLOCKING 0x0 ;  /* 0x0000000000007b1d */ /* 0x000fec0000010000 */
.L_x_21:
[----:B------:R-:W1:Y:S01]  /*15c0*/  LDCU UR4, c[0x0][0x38c] ;  /* 0x00007180ff0477ac */ /* 0x000e620008000800 */
[----:B------:R-:W2:Y:S01]  /*15d0*/  S2UR UR37, SR_CgaCtaId ;  /* 0x00000000002579c3 */ /* 0x000ea20000008800 */
[----:B-1----:R-:W-:-:S04]  /*15e0*/  UIADD3 UR4, UPT, UPT, UR4, 0x7f, URZ ;  /* 0x0000007f04047890 */ /* 0x002fc8000fffe0ff */
[----:B------:R-:W-:-:S04]  /*15f0*/  USHF.R.S32.HI UR32, URZ, 0x1f, UR4 ;  /* 0x0000001fff207899 */ /* 0x000fc80008011404 */
[----:B------:R-:W-:-:S04]  /*1600*/  ULEA.HI UR32, UR32, UR4, URZ, 0x7 ;  /* 0x0000000420207291 */ /* 0x000fc8000f8f38ff */
[----:B------:R-:W-:Y:S01]  /*1610*/  USHF.R.S32.HI UR32, URZ, 0x7, UR32 ;  /* 0x00000007ff207899 */ /* 0x000fe20008011420 */
[----:B--2---:R-:W-:Y:S11]  /*1620*/  BRA.U UP0, `(.L_x_22) ;  /* 0x0000000d00d07547 */ /* 0x004ff6000b800000 */
[----:B------:R-:W1:Y:S01]  /*1630*/  S2UR UR46, SR_CgaCtaId ;  /* 0x00000000002e79c3 */ /* 0x000e620000008800 */
[----:B------:R-:W-:Y:S01]  /*1640*/  R2UR UR43, R78 ;  /* 0x000000004e2b72ca */ /* 0x000fe200000e0000 */
[----:B------:R-:W-:Y:S01]  /*1650*/  UISETP.LT.AND UP0, UPT, UR32, 0x1, UPT ;  /* 0x000000012000788c */ /* 0x000fe2000bf01270 */
[----:B------:R-:W-:Y:S01]  /*1660*/  R2UR UR39, R73 ;  /* 0x00000000492772ca */ /* 0x000fe200000e0000 */
[----:B------:R-:W-:Y:S01]  /*1670*/  USHF.L.U32 UR10, UR37, 0x7, URZ ;  /* 0x00000007250a7899 */ /* 0x000fe200080006ff */
[----:B------:R-:W-:Y:S01]  /*1680*/  PLOP3.LUT P1, PT, PT, PT, UP1, 0x80, 0x8 ;  /* 0x000000000008781c */ /* 0x000fe20003f2f018 */
[----:B------:R-:W-:Y:S01]  /*1690*/  USHF.L.U32 UR26, UR37, 0xa, URZ ;  /* 0x0000000a251a7899 */ /* 0x000fe200080006ff */
[----:B------:R-:W-:Y:S01]  /*16a0*/  ISETP.NE.OR P3, PT, R0, 0x2, !P3 ;  /* 0x000000020000780c */ /* 0x000fe20005f65670 */
[----:B------:R-:W-:Y:S01]  /*16b0*/  USHF.L.U32 UR4, UR37, 0x6, URZ ;  /* 0x0000000625047899 */ /* 0x000fe200080006ff */
[----:B------:R-:W-:Y:S01]  /*16c0*/  PLOP3.LUT P1, PT, P1, PT, PT, 0x8, 0x80 ;  /* 0x000000000080781c */ /* 0x000fe20000f2e170 */
[----:B------:R-:W-:Y:S01]  /*16d0*/  USHF.L.U32 UR21, UR37, 0xc, URZ ;  /* 0x0000000c25157899 */ /* 0x000fe200080006ff */
[----:B------:R-:W-:Y:S01]  /*16e0*/  IMAD.MOV.U32 R12, RZ, RZ, 0x1 ;  /* 0x00000001ff0c7424 */ /* 0x000fe200078e00ff */
[----:B------:R-:W-:Y:S01]  /*16f0*/  CS2R R10, SRZ ;  /* 0x00000000000a7805 */ /* 0x000fe2000001ff00 */
[----:B------:R-:W-:Y:S01]  /*1700*/  IMAD.MOV.U32 R9, RZ, RZ, RZ ;  /* 0x000000ffff097224 */ /* 0x000fe200078e00ff */
[----:B------:R-:W2:Y:S01]  /*1710*/  LDCU UR38, c[0x0][0x370] ;  /* 0x00006e00ff2677ac */ /* 0x000ea20008000800 */
[----:B------:R-:W-:Y:S01]  /*1720*/  IMAD.MOV.U32 R8, RZ, RZ, 0x1 ;  /* 0x00000001ff087424 */ /* 0x000fe200078e00ff */
[----:B------:R-:W3:Y:S01]  /*1730*/  LDCU.64 UR40, c[0x0][0x348] ;  /* 0x00006900ff2877ac */ /* 0x000ee20008000a00 */
[----:B------:R-:W-:-:S02]  /*1740*/  UISETP.GE.AND UP4, UPT, UR44, 0x1, UPT ;  /* 0x000000012c00788c */ /* 0x000fc4000bf86270 */
[----:B------:R-:W-:Y:S01]  /*1750*/  UISETP.NE.AND UP3, UPT, UR44, 0x1, UPT ;  /* 0x000000012c00788c */ /* 0x000fe2000bf65270 */
[----:B------:R-:W4:Y:S01]  /*1760*/  LDCU UR31, c[0x0][0x374] ;  /* 0x00006e80ff1f77ac */ /* 0x000f220008000800 */
[----:B------:R-:W-:Y:S02]  /*1770*/  USEL UR27, UR32, 0x1, !UP0 ;  /* 0x00000001201b7887 */ /* 0x000fe4000c000000 */
[----:B------:R-:W-:Y:S02]  /*1780*/  ULOP3.LUT UR26, UR26, 0x400, URZ, 0xc0, !UPT ;  /* 0x000004001a1a7892 */ /* 0x000fe4000f8ec0ff */
[----:B------:R-:W-:Y:S02]  /*1790*/  ULOP3.LUT UR42, UR4, 0x40, URZ, 0xc0, !UPT ;  /* 0x00000040042a7892 */ /* 0x000fe4000f8ec0ff */
[----:B------:R-:W-:Y:S02]  /*17a0*/  ULOP3.LUT UR21, UR21, 0x1000, URZ, 0xc0, !UPT ;  /* 0x0000100015157892 */ /* 0x000fe4000f8ec0ff */
[----:B------:R-:W-:Y:S01]  /*17b0*/  ULOP3.LUT UR10, UR10, 0x80, URZ, 0xc0, !UPT ;  /* 0x000000800a0a7892 */ /* 0x000fe2000f8ec0ff */
[----:B------:R-:W-:Y:S01]  /*17c0*/  UMOV UR7, URZ ;  /* 0x000000ff00077c82 */ /* 0x000fe20008000000 */
[----:B-1----:R-:W-:-:S10]  /*17d0*/  UMOV UR45, 0x400 ;  /* 0x00000400002d7882 */ /* 0x002fd40000000000 */
.L_x_32:
[----:B------:R-:W-:-:S03]  /*17e0*/  UISETP.NE.AND UP0, UPT, UR37, URZ, UPT ;  /* 0x000000ff2500728c */ /* 0x000fc6000bf05270 */
[----:B------:R-:W-:Y:S02]  /*17f0*/  UMOV UR37, UR46 ;  /* 0x0000002e00257c82 */ /* 0x000fe40008000000 */
[----:B------:R-:W-:-:S04]  /*1800*/  ULEA UR6, UR37, UR45, 0x18 ;  /* 0x0000002d25067291 */ /* 0x000fc8000f8ec0ff */
[----:B-1----:R-:W-:Y:S08]  /*1810*/  BRA.U UP0, `(.L_x_23) ;  /* 0x0000000100347547 */ /* 0x002ff0000b800000 */
[----:B------:R-:W1:Y:S01]  /*1820*/  S2R R0, SR_CgaCtaId ;  /* 0x0000000000007919 */ /* 0x000e620000008800 */
[----:B------:R-:W-:Y:S02]  /*1830*/  MOV R3, 0x400 ;  /* 0x0000040000037802 */ /* 0x000fe40000000f00 */
[----:B------:R-:W-:Y:S02]  /*1840*/  SHF.L.U32 R2, R8, 0x1f, RZ ;  /* 0x0000001f08027819 */ /* 0x000fe400000006ff */
[----:B-1----:R-:W-:-:S05]  /*1850*/  LEA R0, R0, R3, 0x18 ;  /* 0x0000000300007211 */ /* 0x002fca00078ec0ff */
[----:B------:R-:W-:-:S04]  /*1860*/  IMAD R3, R9, 0x8, R0 ;  /* 0x0000000809037824 */ /* 0x000fc800078e0200 */
[----:B------:R-:W1:Y:S02]  /*1870*/  SYNCS.PHASECHK.TRANS64.TRYWAIT P0, [R3+URZ+0xc0], R2 ;  /* 0x0000c002030075a7 */ /* 0x000e6400080011ff */
[----:B-1----:R-:W-:Y:S05]  /*1880*/  @!P0 BRA `(.L_x_24) ;  /* 0x000000d400c48947 */ /* 0x002fea0003800000 */
.L_x_176:
[----:B------:R-:W-:Y:S01]  /*1890*/  VIADD R9, R9, 0x1 ;  /* 0x0000000109097836 */ /* 0x000fe20000000000 */
[----:B------:R1:W-:Y:S04]  /*18a0*/  SYNCS.ARRIVE.TRANS64.A1T0 RZ, [R3+URZ+0xb0], RZ ;  /* 0x0000b0ff03ff79a7 */ /* 0x0003e800081000ff */
[----:B------:R-:W-:-:S04]  /*18b0*/  ISETP.NE.AND P0, PT, R9, 0x2, PT ;  /* 0x000000020900780c */ /* 0x000fc80003f05270 */
[----:B------:R-:W-:Y:S02]  /*18c0*/  SEL R9, R9, RZ, P0 ;  /* 0x000000ff09097207 */ /* 0x000fe40000000000 */
[----:B-1----:R-:W-:-:S04]  /*18d0*/  SEL R3, RZ, 0x1, P0 ;  /* 0x00000001ff037807 */ /* 0x002fc80000000000 */
[----:B------:R-:W-:-:S07]  /*18e0*/  LOP3.LUT R8, R8, R3, RZ, 0x3c, !PT ;  /* 0x0000000308087212 */ /* 0x000fce00078e3cff */
.L_x_23:
[----:B------:R-:W-:Y:S01]  /*18f0*/  ULEA UR4, UR7, UR6, 0x3 ;  /* 0x0000000607047291 */ /* 0x000fe2000f8e18ff */
[----:B------:R-:W-:-:S08]  /*1900*/  SHF.L.U32 R0, R12, 0x1f, RZ ;  /* 0x0000001f0c007819 */ /* 0x000fd000000006ff */
[----:B------:R1:W1:Y:S02]  /*1910*/  SYNCS.PHASECHK.TRANS64.TRYWAIT P0, [UR4+0x20], R0 ;  /* 0x00002000ff0075a7 */ /* 0x0002640008001104 */
[----:B------:R-:W2:Y:S02]  /*1920*/  LDCU UR4, c[0x0][0x38c] ;  /* 0x00007180ff0477ac */ /* 0x000ea40008000800 */
[----:B--2---:R-:W-:-:S09]  /*1930*/  UISETP.GE.AND UP0, UPT, UR4, 0x1, UPT ;  /* 0x000000010400788c */ /* 0x004fd2000bf06270 */
[----:B------:R-:W-:Y:S05]  /*1940*/  BRA.U !UP0, `(.L_x_25) ;  /* 0x0000000108bc7547 */ /* 0x000fea000b800000 */
[----:B---3--:R-:W-:Y:S01]  /*1950*/  UIADD3 UR24, UP2, UPT, UR40, 0x80, URZ ;  /* 0x0000008028187890 */ /* 0x008fe2000ff5e0ff */
[----:B------:R-:W-:Y:S01]  /*1960*/  @!P3 MOV R2, 0xa800 ;  /* 0x0000a8000002b802 */ /* 0x000fe20000000f00 */
[----:B------:R-:W-:Y:S02]  /*1970*/  UIADD3 UR22, UP1, UPT, UR40, 0x280, URZ ;  /* 0x0000028028167890 */ /* 0x000fe4000ff3e0ff */
[----:B------:R-:W-:Y:S02]  /*1980*/  UIADD3 UR14, UP0, UPT, UR40, 0x180, URZ ;  /* 0x00000180280e7890 */ /* 0x000fe4000ff1e0ff */
[----:B------:R-:W-:Y:S02]  /*1990*/  USHF.L.U32 UR19, UR25, 0x8, URZ ;  /* 0x0000000819137899 */ /* 0x000fe400080006ff */
[----:B------:R-:W-:Y:S02]  /*19a0*/  ULEA UR35, UR11, UR42, 0x7 ;  /* 0x0000002a0b237291 */ /* 0x000fe4000f8e38ff */
[----:B------:R-:W-:-:S02]  /*19b0*/  UIADD3.X UR25, UPT, UPT, URZ, UR41, URZ, UP2, !UPT ;  /* 0x00000029ff197290 */ /* 0x000fc400097fe4ff */
[----:B------:R-:W-:Y:S02]  /*19c0*/  UIADD3.X UR23, UPT, UPT, URZ, UR41, URZ, UP1, !UPT ;  /* 0x00000029ff177290 */ /* 0x000fe40008ffe4ff */
[----:B------:R-:W-:Y:S01]  /*19d0*/  UIADD3.X UR15, UPT, UPT, URZ, UR41, URZ, UP0, !UPT ;  /* 0x00000029ff0f7290 */ /* 0x000fe200087fe4ff */
[----:B------:R-:W-:Y:S01]  /*19e0*/  UMOV UR4, UR7 ;  /* 0x0000000700047c82 */ /* 0x000fe20008000000 */
[----:B------:R-:W-:-:S10]  /*19f0*/  UMOV UR12, URZ ;  /* 0x000000ff000c7c82 */ /* 0x000fd40008000000 */
.L_x_28:
[----:B------:R-:W-:Y:S01]  /*1a00*/  ULEA UR33, UR4, UR6, 0x3 ;  /* 0x0000000604217291 */ /* 0x000fe2000f8e18ff */
[----:B-1----:R-:W-:Y:S11]  /*1a10*/  @P0 BRA `(.L_x_26) ;  /* 0x00000000000c0947 */ /* 0x002ff60003800000 */
[----:B------:R-:W-:-:S04]  /*1a20*/  SHF.L.U32 R3, R12, 0x1f, RZ ;  /* 0x0000001f0c037819 */ /* 0x000fc800000006ff */
[----:B------:R-:W1:Y:S02]  /*1a30*/  SYNCS.PHASECHK.TRANS64.TRYWAIT P0, [UR33+0x20], R3 ;  /* 0x00002003ff0075a7 */ /* 0x000e640008001121 */
[----:B-1----:R-:W-:Y:S05]  /*1a40*/  @!P0 BRA `(.L_x_27) ;  /* 0x000000d400688947 */ /* 0x002fea0003800000 */
.L_x_26:
[----:B------:R-:W-:Y:S01]  /*1a50*/  UIADD3 UR5, UPT, UPT, UR4, 0x1, URZ ;  /* 0x0000000104057890 */ /* 0x000fe2000fffe0ff */
[----:B------:R2:W-:Y:S01]  /*1a60*/  @!P3 SYNCS.ARRIVE.TRANS64 RZ, [UR33], R2 ;  /* 0x00000002ffffb9a7 */ /* 0x0005e20008000021 */
[----:B------:R-:W-:Y:S02]  /*1a70*/  ULEA UR32, UR4, UR21, 0xd ;  /* 0x0000001504207291 */ /* 0x000fe4000f8e68ff */
[----:B------:R-:W-:Y:S02]  /*1a80*/  UISETP.NE.AND UP0, UPT, UR5, 0x4, UPT ;  /* 0x000000040500788c */ /* 0x000fe4000bf05270 */
[----:B------:R-:W-:Y:S02]  /*1a90*/  ULEA UR16, UR4, UR6, 0xf ;  /* 0x0000000604107291 */ /* 0x000fe4000f8e78ff */
[----:B------:R-:W-:Y:S02]  /*1aa0*/  USEL UR8, URZ, 0x1, UP0 ;  /* 0x00000001ff087887 */ /* 0x000fe40008000000 */
[----:B------:R-:W-:-:S02]  /*1ab0*/  USEL UR7, UR5, URZ, UP0 ;  /* 0x000000ff05077287 */ /* 0x000fc40008000000 */
[----:B------:R-:W-:Y:S02]  /*1ac0*/  USHF.L.U32 UR34, UR12, 0x6, URZ ;  /* 0x000000060c227899 */ /* 0x000fe400080006ff */
[----:B------:R-:W-:Y:S01]  /*1ad0*/  ULEA UR5, UR7, UR6, 0x3 ;  /* 0x0000000607057291 */ /* 0x000fe2000f8e18ff */
[----:B------:R-:W-:Y:S01]  /*1ae0*/  LOP3.LUT R12, R12, UR8, RZ, 0x3c, !PT ;  /* 0x000000080c0c7c12 */ /* 0x000fe2000f8e3cff */
[----:B------:R-:W-:Y:S02]  /*1af0*/  ULEA UR8, UR4, UR26, 0xb ;  /* 0x0000001a04087291 */ /* 0x000fe4000f8e58ff */
[----:B------:R-:W-:Y:S01]  /*1b00*/  UIADD3 UR32, UPT, UPT, UR6, 0xc400, UR32 ;  /* 0x0000c40006207890 */ /* 0x000fe2000fffe020 */
[----:B-1----:R-:W-:Y:S01]  /*1b10*/  SHF.L.U32 R0, R12, 0x1f, RZ ;  /* 0x0000001f0c007819 */ /* 0x002fe200000006ff */
[----:B------:R-:W-:Y:S02]  /*1b20*/  USHF.L.U32 UR18, UR12, 0x7, URZ ;  /* 0x000000070c127899 */ /* 0x000fe400080006ff */
[----:B------:R-:W-:Y:S01]  /*1b30*/  UIADD3 UR16, UPT, UPT, UR16, 0x14400, URZ ;  /* 0x0001440010107890 */ /* 0x000fe2000fffe0ff */
[----:B------:R2:W1:Y:S01]  /*1b40*/  SYNCS.PHASECHK.TRANS64.TRYWAIT P0, [UR5+0x20], R0 ;  /* 0x00002000ff0075a7 */ /* 0x0004620008001105 */
[----:B------:R-:W-:Y:S01]  /*1b50*/  UIADD3 UR8, UPT, UPT, UR6, 0x34400, UR8 ;  /* 0x0003440006087890 */ /* 0x000fe2000fffe008 */
[----:B------:R-:W-:Y:S01]  /*1b60*/  UMOV UR28, 0x30000 ;  /* 0x00030000001c7882 */ /* 0x000fe20000000000 */
[----:B------:R-:W-:Y:S01]  /*1b70*/  UMOV UR4, 0x0 ;  /* 0x0000000000047882 */ /* 0x000fe20000000000 */
[----:B------:R-:W-:Y:S01]  /*1b80*/  UMOV UR5, 0x10000000 ;  /* 0x1000000000057882 */ /* 0x000fe20000000000 */
[----:B------:R-:W-:Y:S01]  /*1b90*/  UMOV UR17, UR33 ;  /* 0x0000002100117c82 */ /* 0x000fe20008000000 */
[----:B------:R-:W-:Y:S01]  /*1ba0*/  UMOV UR20, UR36 ;  /* 0x0000002400147c82 */ /* 0x000fe20008000000 */
[----:B------:R-:W-:Y:S01]  /*1bb0*/  UMOV UR13, UR36 ;  /* 0x00000024000d7c82 */ /* 0x000fe20008000000 */
[----:B------:R-:W-:Y:S01]  /*1bc0*/  UMOV UR9, UR33 ;  /* 0x0000002100097c82 */ /* 0x000fe20008000000 */
[----:B------:R-:W-:Y:S01]  /*1bd0*/  UTMALDG.3D.MULTICAST [UR32], [UR24], UR28, desc[UR4] ;  /* 0x00000420180073b4 */ /* 0x000fe2000801181c */
[----:B------:R-:W-:Y:S01]  /*1be0*/  UTMALDG.3D [UR16], [UR22], desc[UR4] ;  /* 0x00000410160075b4 */ /* 0x000fe20008011000 */
[----:B------:R3:W-:Y:S02]  /*1bf0*/  UTMALDG.4D.MULTICAST [UR8], [UR14], UR28, desc[UR4] ;  /* 0x000004080e0073b4 */ /* 0x0007e4000801981c */
[----:B---3--:R-:W-:Y:S01]  /*1c00*/  UIADD3 UR12, UPT, UPT, UR12, 0x1, URZ ;  /* 0x000000010c0c7890 */ /* 0x008fe2000fffe0ff */
[----:B------:R-:W-:-:S03]  /*1c10*/  UMOV UR4, UR7 ;  /* 0x0000000700047c82 */ /* 0x000fc60008000000 */
[----:B------:R-:W-:-:S09]  /*1c20*/  UISETP.NE.AND UP0, UPT, UR12, UR27, UPT ;  /* 0x0000001b0c00728c */ /* 0x000fd2000bf05270 */
[----:B--2---:R-:W-:Y:S05]  /*1c30*/  BRA.U UP0, `(.L_x_28) ;  /* 0xfffffffd00707547 */ /* 0x004fea000b83ffff */
.L_x_25:
[----:B------:R-:W-:Y:S01]  /*1c40*/  LEA R3, R11, UR6, 0x3 ;  /* 0x000000060b037c11 */ /* 0x000fe2000f8e18ff */
[----:B------:R-:W-:Y:S01]  /*1c50*/  @!P1 SYNCS.ARRIVE.TRANS64.A1T0 RZ, [UR6+0x78], RZ ;  /* 0x000078ffffff99a7 */ /* 0x000fe20008100006 */
[----:B-1----:R-:W-:Y:S01]  /*1c60*/  SHF.L.U32 R0, R10, 0x1f, RZ ;  /* 0x0000001f0a007819 */ /* 0x002fe200000006ff */
[----:B------:R-:W-:-:S03]  /*1c70*/  NOP ;  /* 0x0000000000007918 */ /* 0x000fc60000000000 */
[----:B------:R-:W1:Y:S01]  /*1c80*/  SYNCS.PHASECHK.TRANS64.TRYWAIT P0, [R3+URZ+0x80], R0 ;  /* 0x00008000030075a7 */ /* 0x000e6200080011ff */
[----:B------:R-:W-:Y:S01]  /*1c90*/  LEA R5, R11, UR6, 0x4 ;  /* 0x000000060b057c11 */ /* 0x000fe2000f8e20ff */
[----:B-1----:R-:W-:Y:S06]  /*1ca0*/  @!P0 BRA `(.L_x_29) ;  /* 0x000000d000e88947 */ /* 0x002fec0003800000 */
.L_x_178:
[----:B------:R-:W2:Y:S01]  /*1cb0*/  LDS.128 R4, [R5+0xe0] ;  /* 0x0000e00005047984 */ /* 0x000ea20000000c00 */
[----:B------:R-:W-:Y:S01]  /*1cc0*/  @!PT LDS RZ, [RZ] ;  /* 0x00000000fffff984 */ /* 0x000fe20000000800 */
[----:B------:R-:W-:Y:S01]  /*1cd0*/  @!PT LDS RZ, [RZ] ;  /* 0x00000000fffff984 */ /* 0x000fe20000000800 */
[----:B------:R-:W-:Y:S01]  /*1ce0*/  @!PT LDS RZ, [RZ] ;  /* 0x00000000fffff984 */ /* 0x000fe20000000800 */
[----:B------:R-:W-:Y:S01]  /*1cf0*/  @!PT LDS RZ, [RZ] ;  /* 0x00000000fffff984 */ /* 0x000fe20000000800 */
[----:B------:R1:W-:Y:S06]  /*1d00*/  MEMBAR.ALL.CTA ;  /* 0x0000000000007992 */ /* 0x0003ec0000008000 */
[----:B-1----:R-:W1:Y:S01]  /*1d10*/  FENCE.VIEW.ASYNC.S ;  /* 0x00000000000073c6 */ /* 0x002e620000000000 */
[----:B--2---:R-:W-:-:S13]  /*1d20*/  LOP3.LUT P0, RZ, R6, 0x1, RZ, 0xc0, !PT ;  /* 0x0000000106ff7812 */ /* 0x004fda000780c0ff */
[----:B-1----:R-:W-:Y:S01]  /*1d30*/  VOTEU.ANY UP1, P0 ;  /* 0x0000000000ff7886 */ /* 0x002fe20000020100 */
[----:B------:R-:W-:-:S13]  /*1d40*/  PLOP3.LUT P0, PT, PT, PT, UP1, 0x80, 0x8 ;  /* 0x000000000008781c */ /* 0x000fda0003f0f018 */
[----:B------:R-:W-:Y:S02]  /*1d50*/  @P0 LOP3.LUT R0, R5, 0xffff, RZ, 0xc0, !PT ;  /* 0x0000ffff05000812 */ /* 0x000fe400078ec0ff */
[----:B------:R-:W-:Y:S02]  /*1d60*/  @P0 MOV R2, R4 ;  /* 0x0000000400020202 */ /* 0x000fe40000000f00 */
[----:B------:R-:W-:Y:S01]  /*1d70*/  @P0 R2UR UR5, R0 ;  /* 0x00000000000502ca */ /* 0x000fe200000e0000 */
[----:B------:R-:W-:Y:S01]  /*1d80*/  VIADD R0, R3, 0x90 ;  /* 0x0000009003007836 */ /* 0x000fe20000000000 */
[----:B------:R-:W-:Y:S02]  /*1d90*/  @P0 SHF.R.U32.HI R4, RZ, 0x10, R5 ;  /* 0x00000010ff040819 */ /* 0x000fe40000011605 */
[----:B------:R-:W-:Y:S02]  /*1da0*/  @P0 R2UR UR8, R2 ;  /* 0x00000000020802ca */ /* 0x000fe400000e0000 */
[----:B------:R-:W-:-:S02]  /*1db0*/  PRMT R0, RZ, 0x654, R0 ;  /* 0x00000654ff007816 */ /* 0x000fc40000000000 */
[----:B------:R-:W-:Y:S02]  /*1dc0*/  @P0 R2UR UR4, R4 ;  /* 0x00000000040402ca */ /* 0x000fe400000e0000 */
[----:B------:R1:W-:Y:S03]  /*1dd0*/  SYNCS.ARRIVE.TRANS64.RED.A1T0 RZ, [R0+URZ], RZ ;  /* 0x000000ff00ff79a7 */ /* 0x0003e600081004ff */
[----:B------:R-:W-:-:S04]  /*1de0*/  @UP1 UMOV UR29, UR5 ;  /* 0x00000005001d1c82 */ /* 0x000fc80008000000 */
[----:B------:R-:W-:-:S04]  /*1df0*/  @UP1 UMOV UR30, UR8 ;  /* 0x00000008001e1c82 */ /* 0x000fc80008000000 */
[----:B------:R-:W-:Y:S01]  /*1e00*/  @UP1 UMOV UR36, UR4 ;  /* 0x0000000400241c82 */ /* 0x000fe20008000000 */
[----:B------:R-:W-:Y:S05]  /*1e10*/  BRA.U !UP4, `(.L_x_30) ;  /* 0x000000010cd07547 */ /* 0x000fea000b800000 */
[----:B------:R-:W4:Y:S01]  /*1e20*/  LDCU.128 UR16, c[0x0][0xd10] ;  /* 0x0001a200ff1077ac */ /* 0x000f220008000c00 */
[----:B------:R-:W2:Y:S01]  /*1e30*/  LDCU UR11, c[0x0][0xd20] ;  /* 0x0001a400ff0b77ac */ /* 0x000ea20008000800 */
[----:B------:R-:W3:Y:S01]  /*1e40*/  LDCU UR20, c[0x0][0xd0c] ;  /* 0x0001a180ff1477ac */ /* 0x000ee20008000800 */
[----:B------:R-:W1:Y:S01]  /*1e50*/  LDCU.64 UR12, c[0x0][0xd28] ;  /* 0x0001a500ff0c77ac */ /* 0x000e620008000a00 */
[----:B----4-:R-:W-:Y:S02]  /*1e60*/  UIMAD.WIDE.U32 UR8, UR31, UR19, URZ ;  /* 0x000000131f0872a5 */ /* 0x010fe4000f8e00ff */
[----:B------:R-:W-:Y:S02]  /*1e70*/  UIMAD.WIDE.U32 UR4, UR38, UR16, URZ ;  /* 0x00000010260472a5 */ /* 0x000fe4000f8e00ff */
[----:B------:R-:W-:Y:S02]  /*1e80*/  UISETP.NE.AND UP0, UPT, UR18, 0x1, UPT ;  /* 0x000000011200788c */ /* 0x000fe4000bf05270 */
[----:B------:R-:W-:Y:S01]  /*1e90*/  UIMAD.WIDE.U32 UR24, UR29, UR19, URZ ;  /* 0x000000131d1872a5 */ /* 0x000fe2000f8e00ff */
[----:B------:R-:W-:-:S02]  /*1ea0*/  UMOV UR8, UR9 ;  /* 0x0000000900087c82 */ /* 0x000fc40008000000 */
[----:B------:R-:W-:Y:S01]  /*1eb0*/  UMOV UR4, UR5 ;  /* 0x0000000500047c82 */ /* 0x000fe20008000000 */
[----:B--2---:R-:W-:Y:S02]  /*1ec0*/  USHF.R.U32.HI UR8, URZ, UR11, UR8 ;  /* 0x0000000bff087299 */ /* 0x004fe40008011608 */
[----:B---3--:R-:W-:Y:S02]  /*1ed0*/  UISETP.NE.AND UP2, UPT, UR20, 0x1, UPT ;  /* 0x000000011400788c */ /* 0x008fe4000bf45270 */
[----:B------:R-:W-:Y:S02]  /*1ee0*/  USHF.R.U32.HI UR4, URZ, UR17, UR4 ;  /* 0x00000011ff047299 */ /* 0x000fe40008011604 */
[----:B------:R-:W-:Y:S02]  /*1ef0*/  USEL UR5, UR31, UR8, !UP0 ;  /* 0x000000081f057287 */ /* 0x000fe4000c000000 */
[----:B------:R-:W-:Y:S02]  /*1f00*/  USEL UR8, UR38, UR4, !UP2 ;  /* 0x0000000426087287 */ /* 0x000fe4000d000000 */
[----:B-1----:R-:W-:Y:S01]  /*1f10*/  UIMAD.WIDE.U32 UR14, UR5, UR12, URZ ;  /* 0x0000000c050e72a5 */ /* 0x002fe2000f8e00ff */
[----:B------:R-:W-:Y:S01]  /*1f20*/  UMOV UR4, UR25 ;  /* 0x0000001900047c82 */ /* 0x000fe20008000000 */
[----:B------:R-:W-:-:S02]  /*1f30*/  UIMAD.WIDE.U32 UR24, UR8, UR12, URZ ;  /* 0x0000000c081872a5 */ /* 0x000fc4000f8e00ff */
[----:B------:R-:W-:-:S03]  /*1f40*/  UIMAD.WIDE.U32 UR22, UR30, UR16, URZ ;  /* 0x000000101e1672a5 */ /* 0x000fc6000f8e00ff */
[----:B------:R-:W-:Y:S01]  /*1f50*/  UMOV UR14, UR15 ;  /* 0x0000000f000e7c82 */ /* 0x000fe20008000000 */
[----:B------:R-:W-:Y:S02]  /*1f60*/  USHF.R.U32.HI UR4, URZ, UR11, UR4 ;  /* 0x0000000bff047299 */ /* 0x000fe40008011604 */
[----:B------:R-:W-:Y:S01]  /*1f70*/  @UP3 USHF.R.U32.HI UR5, URZ, UR13, UR14 ;  /* 0x0000000dff053299 */ /* 0x000fe2000801160e */
[----:B------:R-:W-:Y:S01]  /*1f80*/  UMOV UR9, UR25 ;  /* 0x0000001900097c82 */ /* 0x000fe20008000000 */
[----:B------:R-:W-:Y:S01]  /*1f90*/  UMOV UR22, UR23 ;  /* 0x0000001700167c82 */ /* 0x000fe20008000000 */
[----:B------:R-:W-:Y:S02]  /*1fa0*/  @UP3 USHF.R.U32.HI UR8, URZ, UR13, UR9 ;  /* 0x0000000dff083299 */ /* 0x000fe40008011609 */
[----:B------:R-:W-:Y:S02]  /*1fb0*/  USHF.R.U32.HI UR17, URZ, UR17, UR22 ;  /* 0x00000011ff117299 */ /* 0x000fe40008011616 */
[----:B------:R-:W-:-:S02]  /*1fc0*/  USEL UR4, UR29, UR4, !UP0 ;  /* 0x000000041d047287 */ /* 0x000fc4000c000000 */
[----:B------:R-:W-:Y:S02]  /*1fd0*/  UIMAD UR9, UR44, UR5, URZ ;  /* 0x000000052c0972a4 */ /* 0x000fe4000f8e02ff */
[----:B------:R-:W-:Y:S02]  /*1fe0*/  USEL UR5, UR30, UR17, !UP2 ;  /* 0x000000111e057287 */ /* 0x000fe4000d000000 */
[----:B------:R-:W-:Y:S02]  /*1ff0*/  UIMAD UR11, UR44, UR8, URZ ;  /* 0x000000082c0b72a4 */ /* 0x000fe4000f8e02ff */
[----:B------:R-:W-:Y:S02]  /*2000*/  UISETP.GE.AND UP0, UPT, UR4, UR9, UPT ;  /* 0x000000090400728c */ /* 0x000fe4000bf06270 */
[----:B------:R-:W-:Y:S02]  /*2010*/  UIMAD.WIDE.U32 UR14, UR4, UR12, URZ ;  /* 0x0000000c040e72a5 */ /* 0x000fe4000f8e00ff */
[----:B------:R-:W-:-:S02]  /*2020*/  UISETP.GE.OR UP0, UPT, UR5, UR11, UP0 ;  /* 0x0000000b0500728c */ /* 0x000fc40008706670 */
[----:B------:R-:W-:Y:S02]  /*2030*/  UIMAD.WIDE.U32 UR16, UR5, UR12, URZ ;  /* 0x0000000c051072a5 */ /* 0x000fe4000f8e00ff */
[----:B------:R-:W-:Y:S01]  /*2040*/  UIADD3 UR12, UPT, UPT, -UR4, URZ, URZ ;  /* 0x000000ff040c7290 */ /* 0x000fe2000fffe1ff */
[----:B------:R-:W-:Y:S02]  /*2050*/  UMOV UR11, UR15 ;  /* 0x0000000f000b7c82 */ /* 0x000fe40008000000 */
[----:B------:R-:W-:Y:S02]  /*2060*/  USHF.R.U32.HI UR11, URZ, UR13, UR11 ;  /* 0x0000000dff0b7299 */ /* 0x000fe4000801160b */
[----:B------:R-:W-:Y:S02]  /*2070*/  UIMAD UR29, UR18, UR12, UR29 ;  /* 0x0000000c121d72a4 */ /* 0x000fe4000f8e021d */
[----:B------:R-:W-:Y:S01]  /*2080*/  USEL UR11, UR4, UR11, !UP3 ;  /* 0x0000000b040b7287 */ /* 0x000fe2000d800000 */
[----:B------:R-:W-:-:S02]  /*2090*/  @!UP0 UMOV UR9, UR17 ;  /* 0x0000001100098c82 */ /* 0x000fc40008000000 */
[----:B------:R-:W-:Y:S02]  /*20a0*/  @!UP0 USHF.R.U32.HI UR9, URZ, UR13, UR9 ;  /* 0x0000000dff098299 */ /* 0x000fe40008011609 */
[----:B------:R-:W-:Y:S02]  /*20b0*/  UIADD3 UR12, UPT, UPT, -UR11, URZ, URZ ;  /* 0x000000ff0b0c7290 */ /* 0x000fe4000fffe1ff */
[----:B------:R-:W-:Y:S02]  /*20c0*/  @!UP0 USEL UR9, UR5, UR9, !UP3 ;  /* 0x0000000905098287 */ /* 0x000fe4000d800000 */
[----:B------:R-:W-:Y:S02]  /*20d0*/  UIMAD UR12, UR44, UR12, UR4 ;  /* 0x0000000c2c0c72a4 */ /* 0x000fe4000f8e0204 */
[----:B------:R-:W-:Y:S02]  /*20e0*/  @!UP0 UIADD3 UR11, UPT, UPT, UR11, -UR9, URZ ;  /* 0x800000090b0b8290 */ /* 0x000fe4000fffe0ff */
[----:B------:R-:W-:-:S02]  /*20f0*/  @!UP0 UIMAD UR9, UR12, UR8, UR9 ;  /* 0x000000080c0982a4 */ /* 0x000fc4000f8e0209 */
[----:B------:R-:W-:Y:S02]  /*2100*/  UIADD3 UR13, UPT, UPT, -UR5, URZ, URZ ;  /* 0x000000ff050d7290 */ /* 0x000fe4000fffe1ff */
[----:B------:R-:W-:Y:S02]  /*2110*/  @!UP0 UIMAD UR4, UR44, UR11, UR5 ;  /* 0x0000000b2c0482a4 */ /* 0x000fe4000f8e0205 */
[----:B------:R-:W-:Y:S01]  /*2120*/  UIMAD UR8, UR20, UR13, UR30 ;  /* 0x0000000d140872a4 */ /* 0x000fe2000f8e021e */
[----:B------:R-:W-:Y:S01]  /*2130*/  @!UP0 UMOV UR5, UR9 ;  /* 0x0000000900058c82 */ /* 0x000fe20008000000 */
[----:B------:R-:W-:Y:S02]  /*2140*/  UIMAD UR29, UR4, UR18, UR29 ;  /* 0x00000012041d72a4 */ /* 0x000fe4000f8e021d */
[----:B------:R-:W-:-:S12]  /*2150*/  UIMAD UR30, UR5, UR20, UR8 ;  /* 0x00000014051e72a4 */ /* 0x000fd8000f8e0208 */
.L_x_30:
[----:B------:R-:W2:Y:S02]  /*2160*/  LDCU UR4, c[0x0][0xd30] ;  /* 0x0001a600ff0477ac */ /* 0x000ea40008000800 */
[----:B--2---:R-:W-:-:S09]  /*2170*/  UISETP.NE.AND UP0, UPT, UR4, 0x1, UPT ;  /* 0x000000010400788c */ /* 0x004fd2000bf05270 */
[----:B------:R-:W-:Y:S05]  /*2180*/  BRA.U UP0, `(.L_x_31) ;  /* 0x0000000100447547 */ /* 0x000fea000b800000 */
[----:B------:R-:W2:Y:S01]  /*2190*/  LDCU.128 UR12, c[0x0][0xd10] ;  /* 0x0001a200ff0c77ac */ /* 0x000ea20008000c00 */
[----:B------:R-:W1:Y:S01]  /*21a0*/  LDCU UR11, c[0x0][0xd0c] ;  /* 0x0001a180ff0b77ac */ /* 0x000e620008000800 */
[----:B------:R-:W3:Y:S01]  /*21b0*/  LDCU UR16, c[0x0][0xd20] ;  /* 0x0001a400ff1077ac */ /* 0x000ee20008000800 */
[----:B--2---:R-:W-:Y:S02]  /*21c0*/  UIMAD.WIDE.U32 UR8, UR30, UR12, URZ ;  /* 0x0000000c1e0872a5 */ /* 0x004fe4000f8e00ff */
[----:B------:R-:W-:Y:S02]  /*21d0*/  UIMAD.WIDE.U32 UR4, UR29, UR15, URZ ;  /* 0x0000000f1d0472a5 */ /* 0x000fe4000f8e00ff */
[----:B-1----:R-:W-:Y:S02]  /*21e0*/  UISETP.NE.AND UP2, UPT, UR11, 0x1, UPT ;  /* 0x000000010b00788c */ /* 0x002fe4000bf45270 */
[----:B------:R-:W-:Y:S01]  /*21f0*/  UISETP.NE.AND UP0, UPT, UR14, 0x1, UPT ;  /* 0x000000010e00788c */ /* 0x000fe2000bf05270 */
[----:B------:R-:W-:-:S02]  /*2200*/  UMOV UR8, UR9 ;  /* 0x0000000900087c82 */ /* 0x000fc40008000000 */
[----:B------:R-:W-:Y:S01]  /*2210*/  UMOV UR4, UR5 ;  /* 0x0000000500047c82 */ /* 0x000fe20008000000 */
[----:B------:R-:W-:Y:S02]  /*2220*/  USHF.R.U32.HI UR8, URZ, UR13, UR8 ;  /* 0x0000000dff087299 */ /* 0x000fe40008011608 */
[----:B---3--:R-:W-:Y:S02]  /*2230*/  USHF.R.U32.HI UR4, URZ, UR16, UR4 ;  /* 0x00000010ff047299 */ /* 0x008fe40008011604 */
[----:B------:R-:W-:Y:S02]  /*2240*/  USEL UR5, UR30, UR8, !UP2 ;  /* 0x000000081e057287 */ /* 0x000fe4000d000000 */
[----:B------:R-:W-:-:S04]  /*2250*/  USEL UR4, UR29, UR4, !UP0 ;  /* 0x000000041d047287 */ /* 0x000fc8000c000000 */
[----:B------:R-:W-:Y:S02]  /*2260*/  UIADD3 UR8, UPT, UPT, UR5, -UR4, URZ ;  /* 0x8000000405087290 */ /* 0x000fe4000fffe0ff */
[----:B------:R-:W-:Y:S02]  /*2270*/  UIADD3 UR4, UPT, UPT, -UR5, UR4, URZ ;  /* 0x0000000405047290 */ /* 0x000fe4000fffe1ff */
[----:B------:R-:W-:Y:S02]  /*2280*/  UIMAD UR29, UR8, UR14, UR29 ;  /* 0x0000000e081d72a4 */ /* 0x000fe4000f8e021d */
[----:B------:R-:W-:-:S12]  /*2290*/  UIMAD UR30, UR4, UR11, UR30 ;  /* 0x0000000b041e72a4 */ /* 0x000fd8000f8e021e */
.L_x_31:
[----:B------:R-:W-:Y:S01]  /*22a0*/  VIADD R11, R11, 0x1 ;  /* 0x000000010b0b7836 */ /* 0x000fe20000000000 */
[----:B------:R-:W-:Y:S01]  /*22b0*/  PLOP3.LUT P1, PT, PT, PT, PT, 0x80, 0x8 ;  /* 0x000000000008781c */ /* 0x000fe20003f2f070 */
[----:B------:R-:W-:Y:S02]  /*22c0*/  UIADD3 UR25, UPT, UPT, UR29, UR39, URZ ;  /* 0x000000271d197290 */ /* 0x000fe4000fffe0ff */
[----:B------:R-:W-:Y:S01]  /*22d0*/  UIADD3 UR11, UPT, UPT, UR30, UR43, URZ ;  /* 0x0000002b1e0b7290 */ /* 0x000fe2000fffe0ff */
[----:B------:R-:W-:-:S04]  /*22e0*/  ISETP.NE.AND P0, PT, R11, 0x2, PT ;  /* 0x000000020b00780c */ /* 0x000fc80003f05270 */
[----:B------:R-:W-:Y:S02]  /*22f0*/  SEL R3, RZ, 0x1, P0 ;  /* 0x00000001ff037807 */ /* 0x000fe40000000000 */
[----:B------:R-:W-:Y:S02]  /*2300*/  SEL R11, R11, RZ, P0 ;  /* 0x000000ff0b0b7207 */ /* 0x000fe40000000000 */
[----:B------:R-:W-:Y:S01]  /*2310*/  LOP3.LUT R10, R10, R3, RZ, 0x3c, !PT ;  /* 0x000000030a0a7212 */ /* 0x000fe200078e3cff */
[----:B------:R-:W-:Y:S06]  /*2320*/  BRA.U UP1, `(.L_x_32) ;  /* 0xfffffff5012c7547 */ /* 0x000fec000b83ffff */
[----:B------:R-:W-:Y:S01]  /*2330*/  UIADD3 UR8, UPT, UPT, UR6, 0x20, URZ ;  /* 0x0000002006087890 */ /* 0x000fe2000fffe0ff */
[----:B------:R-:W-:-:S03]  /*2340*/  SHF.L.U32 R3, R12, 0x1f, RZ ;  /* 0x0000001f0c037819 */ /* 0x000fc600000006ff */
[----:B------:R-:W-:-:S09]  /*2350*/  ULEA UR4, UR7, UR8, 0x3 ;  /* 0x0000000807047291 */ /* 0x000fd2000f8e18ff */
[----:B------:R-:W2:Y:S02]  /*2360*/  SYNCS.PHASECHK.TRANS64.TRYWAIT P0, [UR4], R3 ;  /* 0x00000003ff0075a7 */ /* 0x000ea40008001104 */
[----:B--2---:R-:W-:Y:S05]  /*2370*/  @!P0 BRA `(.L_x_33) ;  /* 0x000000cc00488947 */ /* 0x004fea0003800000 */
.L_x_180:
[----:B------:R-:W-:-:S04]  /*2380*/  UIADD3 UR4, UPT, UPT, UR7, 0x1, URZ ;  /* 0x0000000107047890 */ /* 0x000fc8000fffe0ff */
[----:B------:R-:W-:-:S04]  /*2390*/  UISETP.NE.AND UP0, UPT, UR4, 0x4, UPT ;  /* 0x000000040400788c */ /* 0x000fc8000bf05270 */
[----:B------:R-:W-:Y:S02]  /*23a0*/  USEL UR6, URZ, 0x1, UP0 ;  /* 0x00000001ff067887 */ /* 0x000fe40008000000 */
[----:B------:R-:W-:-:S04]  /*23b0*/  USEL UR4, UR4, URZ, UP0 ;  /* 0x000000ff04047287 */ /* 0x000fc80008000000 */
[----:B------:R-:W-:Y:S01]  /*23c0*/  ULEA UR5, UR4, UR8, 0x3 ;  /* 0x0000000804057291 */ /* 0x000fe2000f8e18ff */
[----:B------:R-:W-:-:S04]  /*23d0*/  LOP3.LUT R2, R12, UR6, RZ, 0x3c, !PT ;  /* 0x000000060c027c12 */ /* 0x000fc8000f8e3cff */
[----:B-1----:R-:W-:-:S04]  /*23e0*/  SHF.L.U32 R3, R2, 0x1f, RZ ;  /* 0x0000001f02037819 */ /* 0x002fc800000006ff */
[----:B------:R-:W1:Y:S02]  /*23f0*/  SYNCS.PHASECHK.TRANS64.TRYWAIT P0, [UR5], R3 ;  /* 0x00000003ff0075a7 */ /* 0x000e640008001105 */
[----:B-1----:R-:W-:Y:S05]  /*2400*/  @!P0 BRA `(.L_x_34) ;  /* 0x000000cc003c8947 */ /* 0x002fea0003800000 */
.L_x_182:
        /* <DEDUP_REMOVED lines=9> */
.L_x_184:
[----:B------:R-:W-:-:S04]  /*24a0*/  UIADD3 UR4, UPT, UPT, UR4, 0x1, URZ ;  /* 0x0000000104047890 */ /* 0x000fc8000fffe0ff */
[----:B------:R-:W-:-:S04]  /*24b0*/  UISETP.NE.AND UP0, UPT, UR4, 0x4, UPT ;  /* 0x000000040400788c */ /* 0x000fc8000bf05270 */
[----:B------:R-:W-:Y:S02]  /*24c0*/  USEL UR5, URZ, 0x1, UP0 ;  /* 0x00000001ff057887 */ /* 0x000fe40008000000 */
[----:B------:R-:W-:-:S04]  /*24d0*/  USEL UR4, UR4, URZ, UP0 ;  /* 0x000000ff04047287 */ /* 0x000fc80008000000 */
[----:B------:R-:W-:Y:S01]  /*24e0*/  ULEA UR4, UR4, UR8, 0x3 ;  /* 0x0000000804047291 */ /* 0x000fe2000f8e18ff */
[----:B-1----:R-:W-:-:S04]  /*24f0*/  LOP3.LUT R3, R2, UR5, RZ, 0x3c, !PT ;  /* 0x0000000502037c12 */ /* 0x002fc8000f8e3cff */
[----:B------:R-:W-:Y:S01]  /*2500*/  SHF.L.U32 R3, R3, 0x1f, RZ ;  /* 0x0000001f03037819 */ /* 0x000fe200000006ff */
[----:B------:R-:W-:-:S07]  /*2510*/  IMAD.U32 R0, RZ, RZ, UR4 ;  /* 0x00000004ff007e24 */ /* 0x000fce000f8e00ff */
.L_x_36:
[----:B-1----:R1:W2:Y:S02]  /*2520*/  SYNCS.PHASECHK.TRANS64.TRYWAIT P0, [R0+URZ], R3 ;  /* 0x00000003000075a7 */ /* 0x0022a400080011ff */
[----:B--2---:R-:W-:Y:S05]  /*2530*/  @!P0 NANOSLEEP.SYNCS 0x989680 ;  /* 0x009896800000895d */ /* 0x004fea0003900000 */
[----:B------:R-:W2:Y:S02]  /*2540*/  @!P0 SYNCS.PHASECHK.TRANS64 P0, [R0+URZ], R3 ;  /* 0x00000003000085a7 */ /* 0x000ea400080010ff */
[----:B--234-:R-:W-:Y:S05]  /*2550*/  @P0 EXIT ;  /* 0x000000000000094d */ /* 0x01cfea0003800000 */
[----:B------:R-:W-:Y:S05]  /*2560*/  BRA `(.L_x_36) ;  /* 0xfffffffc00ec7947 */ /* 0x000fea000383ffff */
.L_x_22:
[----:B------:R-:W-:-:S04]  /*2570*/  UISETP.NE.AND UP0, UPT, UR37, URZ, UPT ;  /* 0x000000ff2500728c */ /* 0x000fc8000bf05270 */
[----:B------:R-:W-:-:S09]  /*2580*/  UISETP.NE.OR UP0, UPT, UR20, 0x1, UP0 ;  /* 0x000000011400788c */ /* 0x000fd20008705670 */
[----:B------:R-:W-:Y:S05]  /*2590*/  BRA.U UP0, `(.L_x_37) ;  /* 0x0000000500487547 */ /* 0x000fea000b800000 */
[----:B------:R-:W-:Y:S01]  /*25a0*/  ISETP.GE.U32.AND P2, PT, R2, 0x2, PT ;  /* 0x000000020200780c */ /* 0x000fe20003f46070 */
[----:B------:R-:W-:Y:S01]  /*25b0*/  IMAD.MOV.U32 R12, RZ, RZ, 0x1 ;  /* 0x00000001ff0c7424 */ /* 0x000fe200078e00ff */
[----:B------:R-:W-:Y:S02]  /*25c0*/  CS2R R10, SRZ ;  /* 0x00000000000a7805 */ /* 0x000fe4000001ff00 */
[----:B------:R-:W-:Y:S01]  /*25d0*/  CS2R R8, SRZ ;  /* 0x0000000000087805 */ /* 0x000fe2000001ff00 */
[----:B------:R-:W-:Y:S01]  /*25e0*/  UMOV UR6, 0x400 ;  /* 0x0000040000067882 */ /* 0x000fe20000000000 */
[----:B------:R-:W-:Y:S01]  /*25f0*/  UMOV UR5, URZ ;  /* 0x000000ff00057c82 */ /* 0x000fe20008000000 */
[----:B------:R-:W-:-:S12]  /*2600*/  ULEA UR6, UR37, UR6, 0x18 ;  /* 0x0000000625067291 */ /* 0x000fd8000f8ec0ff */
.L_x_41:
[----:B------:R-:W-:Y:S02]  /*2610*/  LEA R0, R8, UR6, 0x3 ;  /* 0x0000000608007c11 */ /* 0x000fe4000f8e18ff */
[----:B------:R-:W-:-:S03]  /*2620*/  SHF.L.U32 R5, R9, 0x1f, RZ ;  /* 0x0000001f09057819 */ /* 0x000fc600000006ff */
[----:B------:R-:W-:Y:S01]  /*2630*/  VIADD R4, R0, 0xc0 ;  /* 0x000000c000047836 */ /* 0x000fe20000000000 */
[----:B------:R-:W1:Y:S02]  /*2640*/  SYNCS.PHASECHK.TRANS64.TRYWAIT P0, [R0+URZ+0xb0], R5 ;  /* 0x0000b005000075a7 */ /* 0x000e6400080011ff */
[----:B-1----:R-:W-:Y:S05]  /*2650*/  @!P0 BRA `(.L_x_38) ;  /* 0x000000c800d88947 */ /* 0x002fea0003800000 */
.L_x_185:
[----:B------:R-:W-:Y:S01]  /*2660*/  ULEA UR4, UR5, UR6, 0x3 ;  /* 0x0000000605047291 */ /* 0x000fe2000f8e18ff */
[----:B------:R-:W-:Y:S02]  /*2670*/  PRMT R4, RZ, 0x654, R4 ;  /* 0x00000654ff047816 */ /* 0x000fe40000000004 */
[----:B-1----:R-:W-:Y:S01]  /*2680*/  SHF.L.U32 R5, R12, 0x1f, RZ ;  /* 0x0000001f0c057819 */ /* 0x002fe200000006ff */
[----:B------:R-:W-:Y:S01]  /*2690*/  UIADD3 UR7, UPT, UPT, UR4, 0x80, URZ ;  /* 0x0000008004077890 */ /* 0x000fe2000fffe0ff */
[----:B------:R1:W-:Y:S05]  /*26a0*/  SYNCS.ARRIVE.TRANS64.RED.A1T0 RZ, [R4+URZ], RZ ;  /* 0x000000ff04ff79a7 */ /* 0x0003ea00081004ff */
[----:B------:R-:W-:Y:S01]  /*26b0*/  IMAD.U32 R7, RZ, RZ, UR7 ;  /* 0x00000007ff077e24 */ /* 0x000fe2000f8e00ff */
[----:B------:R-:W2:Y:S04]  /*26c0*/  SYNCS.PHASECHK.TRANS64.TRYWAIT P0, [UR4+0x90], R5 ;  /* 0x00009005ff0075a7 */ /* 0x000ea80008001104 */
[----:B------:R-:W-:Y:S01]  /*26d0*/  PRMT R6, R2, 0x654, R7 ;  /* 0x0000065402067816 */ /* 0x000fe20000000007 */
[----:B-1----:R-:W-:Y:S01]  /*26e0*/  @!P2 IMAD.MOV.U32 R4, RZ, RZ, 0x10 ;  /* 0x00000010ff04a424 */ /* 0x002fe200078e00ff */
[----:B--2---:R-:W-:Y:S06]  /*26f0*/  @!P0 BRA `(.L_x_39) ;  /* 0x000000c800c48947 */ /* 0x004fec0003800000 */
.L_x_187:
[----:B------:R-:W-:Y:S01]  /*2700*/  ULEA UR8, UR5, UR6, 0x4 ;  /* 0x0000000605087291 */ /* 0x000fe2000f8e20ff */
[----:B------:R-:W-:Y:S01]  /*2710*/  SEL R3, R6, R3, !P2 ;  /* 0x0000000306037207 */ /* 0x000fe20005000000 */
[----:B------:R-:W-:Y:S01]  /*2720*/  UIADD3 UR9, UPT, UPT, UR4, 0x80, URZ ;  /* 0x0000008004097890 */ /* 0x000fe2000fffe0ff */
[----:B-1----:R-:W-:Y:S01]  /*2730*/  LEA R0, R11, UR6, 0x3 ;  /* 0x000000060b007c11 */ /* 0x002fe2000f8e18ff */
[----:B------:R-:W-:Y:S01]  /*2740*/  UIADD3 UR8, UPT, UPT, UR8, 0xe0, URZ ;  /* 0x000000e008087890 */ /* 0x000fe2000fffe0ff */
[----:B------:R-:W-:Y:S01]  /*2750*/  SHF.L.U32 R5, R10, 0x1f, RZ ;  /* 0x0000001f0a057819 */ /* 0x000fe200000006ff */
[----:B------:R1:W-:Y:S01]  /*2760*/  @!P2 SYNCS.ARRIVE.TRANS64.RED RZ, [R3+URZ], R4 ;  /* 0x0000000403ffa9a7 */ /* 0x0003e200080004ff */
[----:B------:R-:W-:Y:S01]  /*2770*/  UIADD3 UR4, UPT, UPT, UR5, 0x1, URZ ;  /* 0x0000000105047890 */ /* 0x000fe2000fffe0ff */
[----:B------:R-:W-:-:S03]  /*2780*/  VIADD R8, R8, 0x1 ;  /* 0x0000000108087836 */ /* 0x000fc60000000000 */
[----:B------:R-:W-:Y:S02]  /*2790*/  UISETP.NE.AND UP0, UPT, UR4, 0x2, UPT ;  /* 0x000000020400788c */ /* 0x000fe4000bf05270 */
[----:B------:R-:W-:Y:S06]  /*27a0*/  UGETNEXTWORKID.BROADCAST [UR8], [UR9] ;  /* 0x00000000080073ca */ /* 0x000fec0008000100 */
[----:B------:R-:W-:Y:S01]  /*27b0*/  USEL UR7, URZ, 0x1, UP0 ;  /* 0x00000001ff077887 */ /* 0x000fe20008000000 */
[----:B------:R-:W-:Y:S01]  /*27c0*/  ISETP.NE.AND P0, PT, R8, 0x2, PT ;  /* 0x000000020800780c */ /* 0x000fe20003f05270 */
[----:B------:R-:W-:Y:S01]  /*27d0*/  USEL UR5, UR4, URZ, UP0 ;  /* 0x000000ff04057287 */ /* 0x000fe20008000000 */
[----:B------:R-:W2:Y:S03]  /*27e0*/  SYNCS.PHASECHK.TRANS64.TRYWAIT P1, [R0+URZ+0x80], R5 ;  /* 0x00008005000075a7 */ /* 0x000ea600080211ff */
[----:B------:R-:W-:Y:S01]  /*27f0*/  LOP3.LUT R12, R12, UR7, RZ, 0x3c, !PT ;  /* 0x000000070c0c7c12 */ /* 0x000fe2000f8e3cff */
[----:B-12---:R-:W-:Y:S07]  /*2800*/  @!P1 BRA `(.L_x_40) ;  /* 0x000000c800989947 */ /* 0x006fee0003800000 */
.L_x_188:
[C---:B------:R-:W-:Y:S01]  /*2810*/  LEA R4, R11.reuse, UR6, 0x4 ;  /* 0x000000060b047c11 */ /* 0x040fe2000f8e20ff */
[----:B-1----:R-:W-:Y:S01]  /*2820*/  VIADD R0, R0, 0x90 ;  /* 0x0000009000007836 */ /* 0x002fe20000000000 */
[----:B------:R-:W-:Y:S01]  /*2830*/  SEL R8, R8, RZ, P0 ;  /* 0x000000ff08087207 */ /* 0x000fe20000000000 */
[----:B------:R-:W-:-:S03]  /*2840*/  VIADD R11, R11, 0x1 ;  /* 0x000000010b0b7836 */ /* 0x000fc60000000000 */
[----:B------:R-:W1:Y:S01]  /*2850*/  LDS.128 R4, [R4+0xe0] ;  /* 0x0000e00004047984 */ /* 0x000e620000000c00 */
[----:B------:R-:W-:Y:S02]  /*2860*/  PRMT R0, RZ, 0x654, R0 ;  /* 0x00000654ff007816 */ /* 0x000fe40000000000 */
[C---:B------:R-:W-:Y:S01]  /*2870*/  ISETP.NE.AND P1, PT, R11.reuse, 0x2, PT ;  /* 0x000000020b00780c */ /* 0x040fe20003f25270 */
[----:B------:R-:W-:Y:S01]  /*2880*/  @!PT LDS RZ, [RZ] ;  /* 0x00000000fffff984 */ /* 0x000fe20000000800 */
[----:B------:R-:W-:Y:S01]  /*2890*/  @!PT LDS RZ, [RZ] ;  /* 0x00000000fffff984 */ /* 0x000fe20000000800 */
[----:B------:R-:W-:Y:S01]  /*28a0*/  @!PT LDS RZ, [RZ] ;  /* 0x00000000fffff984 */ /* 0x000fe20000000800 */
[----:B------:R-:W-:Y:S01]  /*28b0*/  @!PT LDS RZ, [RZ] ;  /* 0x00000000fffff984 */ /* 0x000fe20000000800 */
[----:B------:R2:W-:Y:S06]  /*28c0*/  MEMBAR.ALL.CTA ;  /* 0x0000000000007992 */ /* 0x0005ec0000008000 */
[----:B--2---:R-:W2:Y:S01]  /*28d0*/  FENCE.VIEW.ASYNC.S ;  /* 0x00000000000073c6 */ /* 0x004ea20000000000 */
[----:B------:R-:W-:Y:S01]  /*28e0*/  SEL R11, R11, RZ, P1 ;  /* 0x000000ff0b0b7207 */ /* 0x000fe20000800000 */
[----:B--2---:R2:W-:Y:S01]  /*28f0*/  SYNCS.ARRIVE.TRANS64.RED.A1T0 RZ, [R0+URZ], RZ ;  /* 0x000000ff00ff79a7 */ /* 0x0045e200081004ff */
[----:B-1----:R-:W-:-:S02]  /*2900*/  LOP3.LUT P3, RZ, R6, 0x1, RZ, 0xc0, !PT ;  /* 0x0000000106ff7812 */ /* 0x002fc4000786c0ff */
[----:B------:R-:W-:-:S04]  /*2910*/  SEL R5, RZ, 0x1, P1 ;  /* 0x00000001ff057807 */ /* 0x000fc80000800000 */
[----:B------:R-:W-:Y:S02]  /*2920*/  LOP3.LUT R10, R10, R5, RZ, 0x3c, !PT ;  /* 0x000000050a0a7212 */ /* 0x000fe400078e3cff */
[----:B--2---:R-:W-:-:S04]  /*2930*/  SEL R0, RZ, 0x1, P0 ;  /* 0x00000001ff007807 */ /* 0x004fc80000000000 */
[----:B------:R-:W-:Y:S01]  /*2940*/  LOP3.LUT R9, R9, R0, RZ, 0x3c, !PT ;  /* 0x0000000009097212 */ /* 0x000fe200078e3cff */
[----:B------:R-:W-:Y:S06]  /*2950*/  @P3 BRA `(.L_x_41) ;  /* 0xfffffffc002c3947 */ /* 0x000fec000383ffff */
[----:B------:R-:W-:Y:S01]  /*2960*/  ULEA UR4, UR5, UR6, 0x3 ;  /* 0x0000000605047291 */ /* 0x000fe2000f8e18ff */
[----:B------:R-:W-:-:S08]  /*2970*/  SHF.L.U32 R3, R12, 0x1f, RZ ;  /* 0x0000001f0c037819 */ /* 0x000fd000000006ff */
[----:B------:R-:W1:Y:S02]  /*2980*/  SYNCS.PHASECHK.TRANS64 P0, [UR4+0x90], R3 ;  /* 0x00009003ff0075a7 */ /* 0x000e640008001004 */
[----:B-1----:R-:W-:Y:S05]  /*2990*/  @P0 BRA `(.L_x_42) ;  /* 0x0000000000080947 */ /* 0x002fea0003800000 */
[----:B------:R-:W1:Y:S02]  /*29a0*/  SYNCS.PHASECHK.TRANS64.TRYWAIT P0, [UR4+0x90], R3 ;  /* 0x00009003ff0075a7 */ /* 0x000e640008001104 */
[----:B-1----:R-:W-:Y:S05]  /*29b0*/  @!P0 BRA `(.L_x_43) ;  /* 0x000000c800408947 */ /* 0x002fea0003800000 */
.L_x_42:
[----:B------:R-:W-:-:S04]  /*29c0*/  UIADD3 UR7, UPT, UPT, UR5, 0x1, URZ ;  /* 0x0000000105077890 */ /* 0x000fc8000fffe0ff */
[----:B------:R-:W-:-:S04]  /*29d0*/  UISETP.NE.AND UP0, UPT, UR7, 0x2, UPT ;  /* 0x000000020700788c */ /* 0x000fc8000bf05270 */
[----:B------:R-:W-:Y:S02]  /*29e0*/  USEL UR8, URZ, 0x1, UP0 ;  /* 0x00000001ff087887 */ /* 0x000fe40008000000 */
[----:B------:R-:W-:-:S04]  /*29f0*/  USEL UR7, UR7, URZ, UP0 ;  /* 0x000000ff07077287 */ /* 0x000fc80008000000 */
[----:B------:R-:W-:Y:S01]  /*2a00*/  ULEA UR7, UR7, UR6, 0x3 ;  /* 0x0000000607077291 */ /* 0x000fe2000f8e18ff */
[----:B-1----:R-:W-:-:S04]  /*2a10*/  LOP3.LUT R3, R12, UR8, RZ, 0x3c, !PT ;  /* 0x000000080c037c12 */ /* 0x002fc8000f8e3cff */
[----:B------:R-:W-:-:S04]  /*2a20*/  SHF.L.U32 R0, R3, 0x1f, RZ ;  /* 0x0000001f03007819 */ /* 0x000fc800000006ff */
[----:B------:R-:W1:Y:S02]  /*2a30*/  SYNCS.PHASECHK.TRANS64 P0, [UR7+0x90], R0 ;  /* 0x00009000ff0075a7 */ /* 0x000e640008001007 */
[----:B-1----:R-:W-:Y:S05]  /*2a40*/  @P0 EXIT ;  /* 0x000000000000094d */ /* 0x002fea0003800000 */
[----:B------:R-:W-:Y:S02]  /*2a50*/  SHF.L.U32 R3, R3, 0x1f, RZ ;  /* 0x0000001f03037819 */ /* 0x000fe400000006ff */
[----:B------:R-:W-:-:S07]  /*2a60*/  MOV R0, UR7 ;  /* 0x0000000700007c02 */ /* 0x000fce0008000f00 */
.L_x_44:
[----:B-1----:R1:W2:Y:S02]  /*2a70*/  SYNCS.PHASECHK.TRANS64.TRYWAIT P0, [R0+URZ+0x90], R3 ;  /* 0x00009003000075a7 */ /* 0x0022a400080011ff */
[----:B--2---:R-:W-:Y:S05]  /*2a80*/  @!P0 NANOSLEEP.SYNCS 0x989680 ;  /* 0x009896800000895d */ /* 0x004fea0003900000 */
[----:B------:R-:W2:Y:S02]  /*2a90*/  @!P0 SYNCS.PHASECHK.TRANS64 P0, [R0+URZ+0x90], R3 ;  /* 0x00009003000085a7 */ /* 0x000ea400080010ff */
[----:B--2---:R-:W-:Y:S05]  /*2aa0*/  @P0 EXIT ;  /* 0x000000000000094d */ /* 0x004fea0003800000 */
[----:B------:R-:W-:Y:S05]  /*2ab0*/  BRA `(.L_x_44) ;  /* 0xfffffffc00ec7947 */ /* 0x000fea000383ffff */
.L_x_37:
[----:B------:R-:W-:Y:S05]  /*2ac0*/  BRA.U UP5, `(.L_x_45) ;  /* 0x0000000d05147547 */ /* 0x000fea000b800000 */
[----:B------:R-:W-:Y:S01]  /*2ad0*/  UMOV UR4, 0x40 ;  /* 0x0000004000047882 */ /* 0x000fe20000000000 */
[----:B------:R-:W-:Y:S01]  /*2ae0*/  NOP ;  /* 0x0000000000007918 */ /* 0x000fe20000000000 */
[----:B------:R-:W-:Y:S01]  /*2af0*/  ULEA UR5, UR37, UR4, 0x18 ;  /* 0x0000000425057291 */ /* 0x000fe2000f8ec0ff */
[----:B------:R-:W-:Y:S02]  /*2b00*/  UMOV UR6, 0x400 ;  /* 0x0000040000067882 */ /* 0x000fe40000000000 */
[----:B------:R-:W-:-:S06]  /*2b10*/  ULEA UR6, UR37, UR6, 0x18 ;  /* 0x0000000625067291 */ /* 0x000fcc000f8ec0ff */
[----:B------:R-:W1:Y:S02]  /*2b20*/  LDS.U8 R0, [UR5+0x1c] ;  /* 0x00001c05ff007984 */ /* 0x000e640008000000 */
[----:B-1----:R-:W-:-:S13]  /*2b30*/  ISETP.NE.AND P0, PT, R0, RZ, PT ;  /* 0x000000ff0000720c */ /* 0x002fda0003f05270 */
[----:B------:R-:W-:Y:S05]  /*2b40*/  @P0 BRA `(.L_x_46) ;  /* 0x0000000000580947 */ /* 0x000fea0003800000 */
[----:B------:R-:W-:-:S13]  /*2b50*/  ELECT P0, URZ, PT ;  /* 0x0000000000ff782f */ /* 0x000fda0003800000 */
[----:B------:R-:W-:Y:S05]  /*2b60*/  @!P0 BRA `(.L_x_47) ;  /* 0x0000000000608947 */ /* 0x000fea0003800000 */
[----:B------:R-:W-:Y:S01]  /*2b70*/  UMOV UR4, 0x10 ;  /* 0x0000001000047882 */ /* 0x000fe20000000000 */
[----:B------:R-:W-:Y:S01]  /*2b80*/  HFMA2 R0, -RZ, RZ, 0, 5.9604644775390625e-08 ;  /* 0x00000001ff007431 */ /* 0x000fe200000001ff */
[----:B------:R-:W-:-:S03]  /*2b90*/  MOV R2, 0xffff ;  /* 0x0000ffff00027802 */ /* 0x000fc60000000f00 */
[----:B------:R-:W-:Y:S04]  /*2ba0*/  DEPBAR.LE SB1, 0x36 ;  /* 0x00009d800000791a */ /* 0x000fe80000000000 */
[----:B------:R-:W1:Y:S02]  /*2bb0*/  UTCATOMSWS.FIND_AND_SET.ALIGN UP0, UR4, UR4 ;  /* 0x00000004000475e3 */ /* 0x000e640008000800 */
[----:B-1----:R-:W-:Y:S01]  /*2bc0*/  MOV R5, UR4 ;  /* 0x0000000400057c02 */ /* 0x002fe20008000f00 */
[----:B------:R-:W-:Y:S06]  /*2bd0*/  BRA.U UP0, `(.L_x_48) ;  /* 0x0000000100187547 */ /* 0x000fec000b800000 */
.L_x_49:
[----:B------:R-:W-:Y:S05]  /*2be0*/  NANOSLEEP 0x64 ;  /* 0x000000640000795d */ /* 0x000fea0003800000 */
[----:B------:R-:W-:-:S05]  /*2bf0*/  UMOV UR4, 0x10 ;  /* 0x0000001000047882 */ /* 0x000fca0000000000 */
[----:B------:R-:W-:Y:S04]  /*2c00*/  DEPBAR.LE SB1, 0x36 ;  /* 0x00009d800000791a */ /* 0x000fe80000000000 */
[----:B------:R-:W1:Y:S02]  /*2c10*/  UTCATOMSWS.FIND_AND_SET.ALIGN UP0, UR4, UR4 ;  /* 0x00000004000475e3 */ /* 0x000e640008000800 */
[----:B-1----:R-:W-:Y:S01]  /*2c20*/  MOV R5, UR4 ;  /* 0x0000000400057c02 */ /* 0x002fe20008000f00 */
[----:B------:R-:W-:Y:S05]  /*2c30*/  BRA.U !UP0, `(.L_x_49) ;  /* 0xfffffffd08e87547 */ /* 0x000fea000b83ffff */
.L_x_48:
[-C--:B------:R-:W-:Y:S02]  /*2c40*/  SHF.L.U32 R2, R2, R5.reuse, RZ ;  /* 0x0000000502027219 */ /* 0x080fe400000006ff */
[----:B------:R-:W-:Y:S01]  /*2c50*/  SHF.L.U32 R0, R0, R5, RZ ;  /* 0x0000000500007219 */ /* 0x000fe200000006ff */
[----:B------:R-:W-:Y:S02]  /*2c60*/  IMAD.SHL.U32 R5, R5, 0x20, RZ ;  /* 0x0000002005057824 */ /* 0x000fe400078e00ff */
[----:B------:R1:W-:Y:S04]  /*2c70*/  ATOMS.OR RZ, [UR5+0x14], R2 ;  /* 0x00001402ffff798c */ /* 0x0003e8000b000005 */
[----:B------:R1:W-:Y:S04]  /*2c80*/  ATOMS.OR RZ, [UR5+0x18], R0 ;  /* 0x00001800ffff798c */ /* 0x0003e8000b000005 */
[----:B------:R1:W-:Y:S01]  /*2c90*/  STS [UR6+0x100], R5 ;  /* 0x00010005ff007988 */ /* 0x0003e20008000806 */
[----:B------:R-:W-:Y:S05]  /*2ca0*/  BRA `(.L_x_47) ;  /* 0x0000000000107947 */ /* 0x000fea0003800000 */
.L_x_46:
[----:B------:R-:W-:Y:S02]  /*2cb0*/  MOV R0, 0xffffffff ;  /* 0xffffffff00007802 */ /* 0x000fe40000000f00 */
[----:B------:R-:W-:-:S03]  /*2cc0*/  MOV R4, 0x2cf0 ;  /* 0x00002cf000047802 */ /* 0x000fc60000000f00 */
[----:B------:R1:W-:Y:S04]  /*2cd0*/  STS [UR6+0x100], R0 ;  /* 0x00010000ff007988 */ /* 0x0003e80008000806 */
[----:B-1---5:R-:W-:Y:S05]  /*2ce0*/  CALL.REL.NOINC `($__internal_1_$__cuda_sm10x_tcgen05_guardrail_trap_phase_invalid_during_alloc) ;  /* 0x000000cc00dc7944 */ /* 0x022fea0003c00000 */
.L_x_47:
[----:B------:R-:W-:Y:S05]  /*2cf0*/  WARPSYNC.ALL ;  /* 0x0000000000007948 */ /* 0x000fea0003800000 */
[----:B------:R-:W2:Y:S01]  /*2d00*/  S2UR UR13, SR_CgaCtaId ;  /* 0x00000000000d79c3 */ /* 0x000ea20000008800 */
[----:B------:R-:W-:Y:S01]  /*2d10*/  UMOV UR4, 0x400 ;  /* 0x0000040000047882 */ /* 0x000fe20000000000 */
[----:B------:R-:W-:-:S06]  /*2d20*/  NOP ;  /* 0x0000000000007918 */ /* 0x000fcc0000000000 */
[----:B------:R-:W-:Y:S06]  /*2d30*/  BAR.ARV 0x6, 0xa0 ;  /* 0x0182800000007b1d */ /* 0x000fec0000002000 */
[----:B------:R-:W3:Y:S01]  /*2d40*/  LDCU UR8, c[0x0][0x38c] ;  /* 0x00007180ff0877ac */ /* 0x000ee20008000800 */
[----:B------:R-:W-:Y:S01]  /*2d50*/  LOP3.LUT R3, R3, 0xffff, RZ, 0xc0, !PT ;  /* 0x0000ffff03037812 */ /* 0x000fe200078ec0ff */
[----:B------:R-:W-:Y:S01]  /*2d60*/  IMAD.MOV.U32 R9, RZ, RZ, RZ ;  /* 0x000000ffff097224 */ /* 0x000fe200078e00ff */
[----:B------:R-:W-:Y:S02]  /*2d70*/  UISETP.LT.AND UP0, UPT, UR32, 0x1, UPT ;  /* 0x000000012000788c */ /* 0x000fe4000bf01270 */
[----:B------:R-:W-:Y:S01]  /*2d80*/  R2UR UR26, R3 ;  /* 0x00000000031a72ca */ /* 0x000fe200000e0000 */
[----:B------:R-:W-:Y:S01]  /*2d90*/  IMAD.MOV.U32 R8, RZ, RZ, 0x1 ;  /* 0x00000001ff087424 */ /* 0x000fe200078e00ff */
[----:B-1----:R-:W-:Y:S01]  /*2da0*/  CS2R R2, SRZ ;  /* 0x0000000000027805 */ /* 0x002fe2000001ff00 */
[----:B------:R-:W-:Y:S01]  /*2db0*/  UMOV UR16, URZ ;  /* 0x000000ff00107c82 */ /* 0x000fe20008000000 */
[----:B------:R-:W-:Y:S01]  /*2dc0*/  UMOV UR25, 0x84004a4 ;  /* 0x084004a400197882 */ /* 0x000fe20000000000 */
[----:B--2---:R-:W-:-:S02]  /*2dd0*/  ULEA UR13, UR13, UR4, 0x18 ;  /* 0x000000040d0d7291 */ /* 0x004fc4000f8ec0ff */
[----:B------:R-:W-:Y:S02]  /*2de0*/  USEL UR4, UR32, 0x1, !UP0 ;  /* 0x0000000120047887 */ /* 0x000fe4000c000000 */
[----:B------:R-:W-:Y:S02]  /*2df0*/  UIADD3 UR6, UPT, UPT, UR13, 0xc400, URZ ;  /* 0x0000c4000d067890 */ /* 0x000fe4000fffe0ff */
[----:B------:R-:W-:Y:S02]  /*2e00*/  UIADD3 UR5, UPT, UPT, UR13, 0x14400, URZ ;  /* 0x000144000d057890 */ /* 0x000fe4000fffe0ff */
[----:B------:R-:W-:Y:S01]  /*2e10*/  UIADD3 UR7, UPT, UPT, UR13, 0x34400, URZ ;  /* 0x000344000d077890 */ /* 0x000fe2000fffe0ff */
[----:B------:R-:W1:Y:S01]  /*2e20*/  LDS R0, [UR13+0x100] ;  /* 0x0001000dff007984 */ /* 0x000e620008000800 */
[----:B------:R-:W-:Y:S02]  /*2e30*/  UIADD3 UR30, UPT, UPT, -UR4, URZ, URZ ;  /* 0x000000ff041e7290 */ /* 0x000fe4000fffe1ff */
[----:B------:R-:W-:-:S02]  /*2e40*/  USHF.R.U32.HI UR6, URZ, 0x4, UR6 ;  /* 0x00000004ff067899 */ /* 0x000fc40008011606 */
[----:B------:R-:W-:Y:S02]  /*2e50*/  USHF.R.U32.HI UR5, URZ, 0x4, UR5 ;  /* 0x00000004ff057899 */ /* 0x000fe40008011605 */
[----:B------:R-:W-:Y:S02]  /*2e60*/  USHF.R.U32.HI UR4, URZ, 0x4, UR7 ;  /* 0x00000004ff047899 */ /* 0x000fe40008011607 */
[----:B------:R-:W-:Y:S02]  /*2e70*/  ULOP3.LUT UR6, UR6, 0x3fff, URZ, 0xc0, !UPT ;  /* 0x00003fff06067892 */ /* 0x000fe4000f8ec0ff */
[----:B------:R-:W-:Y:S02]  /*2e80*/  ULOP3.LUT UR5, UR5, 0x3fff, URZ, 0xc0, !UPT ;  /* 0x00003fff05057892 */ /* 0x000fe4000f8ec0ff */
[----:B------:R-:W-:Y:S02]  /*2e90*/  ULOP3.LUT UR4, UR4, 0x3fff, URZ, 0xc0, !UPT ;  /* 0x00003fff04047892 */ /* 0x000fe4000f8ec0ff */
[----:B------:R-:W-:-:S02]  /*2ea0*/  UIADD3 UR31, UPT, UPT, UR13, 0xa0, URZ ;  /* 0x000000a00d1f7890 */ /* 0x000fc4000fffe0ff */
[----:B------:R-:W-:Y:S02]  /*2eb0*/  ULOP3.LUT UR27, UR6, 0x10000, URZ, 0xfc, !UPT ;  /* 0x00010000061b7892 */ /* 0x000fe4000f8efcff */
[----:B------:R-:W-:Y:S02]  /*2ec0*/  ULOP3.LUT UR28, UR5, 0x10000, URZ, 0xfc, !UPT ;  /* 0x00010000051c7892 */ /* 0x000fe4000f8efcff */
[----:B------:R-:W-:Y:S02]  /*2ed0*/  ULOP3.LUT UR29, UR4, 0x10000, URZ, 0xfc, !UPT ;  /* 0x00010000041d7892 */ /* 0x000fe4000f8efcff */
[----:B---3--:R-:W-:Y:S01]  /*2ee0*/  UISETP.GE.AND UP3, UPT, UR8, 0x1, UPT ;  /* 0x000000010800788c */ /* 0x008fe2000bf66270 */
[----:B------:R-:W-:Y:S01]  /*2ef0*/  UMOV UR23, 0x84004a4 ;  /* 0x084004a400177882 */ /* 0x000fe20000000000 */
[----:B-1----:R-:W-:-:S13]  /*2f00*/  R2UR UR21, R0 ;  /* 0x00000000001572ca */ /* 0x002fda00000e0000 */
[----:B------:R-:W-:Y:S02]  /*2f10*/  UIADD3 UR24, UPT, UPT, UR21, 0x1e0, URZ ;  /* 0x000001e015187890 */ /* 0x000fe4000fffe0ff */
[----:B------:R-:W-:-:S12]  /*2f20*/  UIADD3 UR22, UPT, UPT, UR21, 0x1e2, URZ ;  /* 0x000001e215167890 */ /* 0x000fd8000fffe0ff */
.L_x_57:
[----:B------:R-:W-:Y:S02]  /*2f30*/  LEA R0, R9, UR13, 0x3 ;  /* 0x0000000d09007c11 */ /* 0x000fe4000f8e18ff */
[----:B------:R-:W-:Y:S02]  /*2f40*/  SHF.L.U32 R5, R3, 0x1f, RZ ;  /* 0x0000001f03057819 */ /* 0x000fe400000006ff */
[----:B------:R-:W-:Y:S02]  /*2f50*/  LEA R6, R9, UR13, 0x4 ;  /* 0x0000000d09067c11 */ /* 0x000fe4000f8e20ff */
[----:B-1----:R-:W1:Y:S02]  /*2f60*/  SYNCS.PHASECHK.TRANS64.TRYWAIT P0, [R0+URZ+0x80], R5 ;  /* 0x00008005000075a7 */ /* 0x002e6400080011ff */
[----:B-123--:R-:W-:Y:S05]  /*2f70*/  @!P0 BRA `(.L_x_50) ;  /* 0x000000c000e88947 */ /* 0x00efea0003800000 */
.L_x_190:
[----:B-1----:R-:W1:Y:S01]  /*2f80*/  LDS.128 R4, [R6+0xe0] ;  /* 0x0000e00006047984 */ /* 0x002e620000000c00 */
[----:B------:R-:W-:Y:S02]  /*2f90*/  VIADD R0, R0, 0x90 ;  /* 0x0000009000007836 */ /* 0x000fe40000000000 */
[----:B------:R-:W-:Y:S01]  /*2fa0*/  VIADD R9, R9, 0x1 ;  /* 0x0000000109097836 */ /* 0x000fe20000000000 */
[----:B------:R-:W-:Y:S01]  /*2fb0*/  @!PT LDS RZ, [RZ] ;  /* 0x00000000fffff984 */ /* 0x000fe20000000800 */
[----:B------:R-:W-:Y:S01]  /*2fc0*/  @!PT LDS RZ, [RZ] ;  /* 0x00000000fffff984 */ /* 0x000fe20000000800 */
[----:B------:R-:W-:Y:S01]  /*2fd0*/  @!PT LDS RZ, [RZ] ;  /* 0x00000000fffff984 */ /* 0x000fe20000000800 */
[----:B------:R-:W-:Y:S01]  /*2fe0*/  @!PT LDS RZ, [RZ] ;  /* 0x00000000fffff984 */ /* 0x000fe20000000800 */
[----:B------:R2:W-:Y:S06]  /*2ff0*/  MEMBAR.ALL.CTA ;  /* 0x0000000000007992 */ /* 0x0005ec0000008000 */
[----:B--2---:R-:W2:Y:S01]  /*3000*/  FENCE.VIEW.ASYNC.S ;  /* 0x00000000000073c6 */ /* 0x004ea20000000000 */
[----:B------:R-:W-:-:S04]  /*3010*/  PRMT R0, RZ, 0x654, R0 ;  /* 0x00000654ff007816 */ /* 0x000fc80000000000 */
[----:B--2---:R2:W-:Y:S01]  /*3020*/  SYNCS.ARRIVE.TRANS64.RED.A1T0 RZ, [R0+URZ], RZ ;  /* 0x000000ff00ff79a7 */ /* 0x0045e200081004ff */
[----:B-1----:R-:W-:Y:S02]  /*3030*/  LOP3.LUT P1, RZ, R6, 0x1, RZ, 0xc0, !PT ;  /* 0x0000000106ff7812 */ /* 0x002fe4000782c0ff */
[----:B------:R-:W-:Y:S01]  /*3040*/  LOP3.LUT R4, R8, 0x1, RZ, 0x3c, !PT ;  /* 0x0000000108047812 */ /* 0x000fe200078e3cff */
[----:B--2---:R-:W-:Y:S10]  /*3050*/  BRA.U !UP3, `(.L_x_51) ;  /* 0x000000010bd87547 */ /* 0x004ff4000b800000 */
[----:B------:R-:W-:Y:S01]  /*3060*/  ULEA UR4, UR16, UR13, 0x3 ;  /* 0x0000000d10047291 */ /* 0x000fe2000f8e18ff */
[----:B------:R-:W-:Y:S01]  /*3070*/  SHF.L.U32 R0, R2, 0x1f, RZ ;  /* 0x0000001f02007819 */ /* 0x000fe200000006ff */
[----:B------:R-:W-:Y:S01]  /*3080*/  UMOV UR19, URZ ;  /* 0x000000ff00137c82 */ /* 0x000fe20008000000 */
[----:B------:R-:W-:Y:S01]  /*3090*/  R2UR UR20, R4 ;  /* 0x00000000041472ca */ /* 0x000fe200000e0000 */
[----:B------:R-:W-:Y:S01]  /*30a0*/  UMOV UR15, 0x1 ;  /* 0x00000001000f7882 */ /* 0x000fe20000000000 */
[----:B------:R-:W-:Y:S01]  /*30b0*/  UMOV UR18, UR30 ;  /* 0x0000001e00127c82 */ /* 0x000fe20008000000 */
[----:B------:R-:W-:Y:S01]  /*30c0*/  UMOV UR14, UR32 ;  /* 0x00000020000e7c82 */ /* 0x000fe20008000000 */
[----:B------:R-:W-:Y:S02]  /*30d0*/  UMOV UR12, UR16 ;  /* 0x00000010000c7c82 */ /* 0x000fe40008000000 */
[----:B------:R1:W2:Y:S07]  /*30e0*/  SYNCS.PHASECHK.TRANS64.TRYWAIT P2, [UR4], R0 ;  /* 0x00000000ff0075a7 */ /* 0x0002ae0008041104 */
[----:B------:R-:W-:-:S12]  /*30f0*/  UIMAD UR20, UR20, 0xe0, UR21 ;  /* 0x000000e0141478a4 */ /* 0x000fd8000f8e0215 */
.L_x_56:
[----:B------:R-:W-:Y:S02]  /*3100*/  UIADD3 UR18, UPT, UPT, UR18, 0x1, URZ ;  /* 0x0000000112127890 */ /* 0x000fe4000fffe0ff */
[----:B---3--:R-:W-:Y:S02]  /*3110*/  ULEA UR8, UR12, UR13, 0x3 ;  /* 0x0000000d0c087291 */ /* 0x008fe4000f8e18ff */
[----:B------:R-:W-:Y:S01]  /*3120*/  UISETP.NE.AND UP2, UPT, UR18, URZ, UPT ;  /* 0x000000ff1200728c */ /* 0x000fe2000bf45270 */
[----:B--2---:R-:W-:Y:S10]  /*3130*/  @P2 BRA `(.L_x_52) ;  /* 0x00000000000c2947 */ /* 0x004ff40003800000 */
[----:B------:R-:W-:Y:S04]  /*3140*/  SHF.L.U32 R5, R2, 0x1f, RZ ;  /* 0x0000001f02057819 */ /* 0x000fe800000006ff */
[----:B------:R-:W2:Y:S02]  /*3150*/  SYNCS.PHASECHK.TRANS64.TRYWAIT P0, [UR8], R5 ;  /* 0x00000005ff0075a7 */ /* 0x000ea40008001108 */
[----:B--2---:R-:W-:Y:S05]  /*3160*/  @!P0 BRA `(.L_x_53) ;  /* 0x000000c000808947 */ /* 0x004fea0003800000 */
.L_x_52:
[----:B------:R-:W-:Y:S01]  /*3170*/  UISETP.NE.AND UP0, UPT, UR14, 0x1, UPT ;  /* 0x000000010e00788c */ /* 0x000fe2000bf05270 */
[----:B------:R-:W-:Y:S01]  /*3180*/  PLOP3.LUT P2, PT, PT, PT, PT, 0x80, 0x8 ;  /* 0x000000000008781c */ /* 0x000fe20003f4f070 */
[----:B------:R-:W-:Y:S02]  /*3190*/  UIADD3 UR4, UPT, UPT, UR12, 0x1, URZ ;  /* 0x000000010c047890 */ /* 0x000fe4000fffe0ff */
[----:B------:R-:W-:Y:S02]  /*31a0*/  ULEA UR6, UR12, UR29, 0x7 ;  /* 0x0000001d0c067291 */ /* 0x000fe4000f8e38ff */
[----:B------:R-:W-:Y:S01]  /*31b0*/  UISETP.NE.AND UP1, UPT, UR4, 0x4, UPT ;  /* 0x000000040400788c */ /* 0x000fe2000bf25270 */
[----:B------:R-:W-:Y:S01]  /*31c0*/  PLOP3.LUT P0, PT, PT, PT, UP0, 0x80, 0x8 ;  /* 0x000000000008781c */ /* 0x000fe20003f0f008 */
[----:B------:R-:W-:Y:S02]  /*31d0*/  UMOV UR7, 0x4008 ;  /* 0x0000400800077882 */ /* 0x000fe40000000000 */
[----:B------:R-:W-:Y:S02]  /*31e0*/  USEL UR5, URZ, 0x1, UP1 ;  /* 0x00000001ff057887 */ /* 0x000fe40008800000 */
[----:B------:R-:W-:Y:S04]  /*31f0*/  USEL UR16, UR4, URZ, UP1 ;  /* 0x000000ff04107287 */ /* 0x000fe80008800000 */
[----:B------:R-:W-:Y:S01]  /*3200*/  @UP0 ULEA UR4, UR16, UR13, 0x3 ;  /* 0x0000000d10040291 */ /* 0x000fe2000f8e18ff */
[----:B------:R-:W-:Y:S01]  /*3210*/  LOP3.LUT R2, R2, UR5, RZ, 0x3c, !PT ;  /* 0x0000000502027c12 */ /* 0x000fe2000f8e3cff */
[----:B------:R-:W-:Y:S03]  /*3220*/  UISETP.NE.AND UP0, UPT, UR15, 0x1, UPT ;  /* 0x000000010f00788c */ /* 0x000fe6000bf05270 */
[----:B-1----:R-:W-:Y:S04]  /*3230*/  @P0 SHF.L.U32 R0, R2, 0x1f, RZ ;  /* 0x0000001f02000819 */ /* 0x002fe800000006ff */
[----:B------:R1:W2:Y:S01]  /*3240*/  @P0 SYNCS.PHASECHK.TRANS64.TRYWAIT P2, [UR4], R0 ;  /* 0x00000000ff0005a7 */ /* 0x0002a20008041104 */
[----:B------:R1:W-:Y:S01]  /*3250*/  UTCCP.T.S.128dp128bit tmem[UR21+0x1e0], gdesc[UR6] ;  /* 0x0001e006150079e7 */ /* 0x0003e20008180000 */
[----:B------:R-:W-:Y:S05]  /*3260*/  BRA.U UP0, `(.L_x_54) ;  /* 0x00000001000c7547 */ /* 0x000fea000b800000 */
[----:B------:R-:W-:Y:S04]  /*3270*/  SHF.L.U32 R5, R8, 0x1f, RZ ;  /* 0x0000001f08057819 */ /* 0x000fe800000006ff */
[----:B------:R-:W3:Y:S02]  /*3280*/  SYNCS.PHASECHK.TRANS64.TRYWAIT P0, [UR13+0xa8], R5 ;  /* 0x0000a805ff0075a7 */ /* 0x000ee4000800110d */
[----:B---3--:R-:W-:Y:S05]  /*3290*/  @!P0 BRA `(.L_x_55) ;  /* 0x000000c0004c8947 */ /* 0x008fea0003800000 */
.L_x_54:
[----:B-1----:R-:W-:Y:S02]  /*32a0*/  ULEA UR6, UR12, UR28, 0xb ;  /* 0x0000001c0c067291 */ /* 0x002fe4000f8e58ff */
[----:B------:R-:W-:Y:S02]  /*32b0*/  ULEA UR4, UR12, UR27, 0x9 ;  /* 0x0000001b0c047291 */ /* 0x000fe4000f8e48ff */
[----:B------:R-:W-:Y:S02]  /*32c0*/  UISETP.NE.U32.AND UP0, UPT, UR19, URZ, UPT ;  /* 0x000000ff1300728c */ /* 0x000fe4000bf05070 */
[----:B------:R-:W-:Y:S02]  /*32d0*/  UIADD3 UR17, UPT, UPT, UR8, 0x20, URZ ;  /* 0x0000002008117890 */ /* 0x000fe4000fffe0ff */
[----:B------:R-:W-:Y:S02]  /*32e0*/  UIADD3 UR10, UPT, UPT, UR6, 0x4, URZ ;  /* 0x00000004060a7890 */ /* 0x000fe4000fffe0ff */
[----:B------:R-:W-:Y:S02]  /*32f0*/  UIADD3 UR8, UPT, UPT, UR4, 0x2, URZ ;  /* 0x0000000204087890 */ /* 0x000fe4000fffe0ff */
[----:B------:R-:W-:Y:S02]  /*3300*/  UIADD3 UR15, UPT, UPT, UR15, 0x1, URZ ;  /* 0x000000010f0f7890 */ /* 0x000fe4000fffe0ff */
[----:B------:R-:W-:Y:S01]  /*3310*/  UIADD3 UR14, UPT, UPT, UR14, -0x1, URZ ;  /* 0xffffffff0e0e7890 */ /* 0x000fe2000fffe0ff */
[----:B------:R-:W-:Y:S01]  /*3320*/  UMOV UR7, 0x40004040 ;  /* 0x4000404000077882 */ /* 0x000fe20000000000 */
[----:B------:R-:W-:Y:S01]  /*3330*/  UMOV UR5, 0x80004020 ;  /* 0x8000402000057882 */ /* 0x000fe20000000000 */
[----:B------:R-:W-:Y:S01]  /*3340*/  UMOV UR11, 0x40004040 ;  /* 0x40004040000b7882 */ /* 0x000fe20000000000 */
[----:B------:R3:W-:Y:S01]  /*3350*/  UTCIMMA gdesc[UR4], gdesc[UR6], tmem[UR20], tmem[UR24], idesc[UR25], UP0 ;  /* 0x00ff1806040075ea */ /* 0x0007e20008000114 */
[----:B------:R-:W-:Y:S01]  /*3360*/  UMOV UR9, 0x80004020 ;  /* 0x8000402000097882 */ /* 0x000fe20000000000 */
[----:B------:R-:W-:Y:S01]  /*3370*/  UMOV UR19, 0x1 ;  /* 0x0000000100137882 */ /* 0x000fe20000000000 */
[----:B------:R3:W-:Y:S01]  /*3380*/  UTCIMMA gdesc[UR8], gdesc[UR10], tmem[UR20], tmem[UR22], idesc[UR23], UPT ;  /* 0x00ff160a080075ea */ /* 0x0007e2000b800114 */
[----:B------:R3:W-:Y:S01]  /*3390*/  UTCBAR.MULTICAST [UR17], URZ, UR26 ;  /* 0x000000ff110073e9 */ /* 0x0007e2000800081a */
[----:B------:R-:W-:Y:S01]  /*33a0*/  UMOV UR12, UR16 ;  /* 0x00000010000c7c82 */ /* 0x000fe20008000000 */
[----:B------:R-:W-:Y:S05]  /*33b0*/  BRA.U UP2, `(.L_x_56) ;  /* 0xfffffffd02507547 */ /* 0x000fea000b83ffff */
.L_x_51:
[C---:B------:R-:W-:Y:S01]  /*33c0*/  ISETP.NE.AND P0, PT, R9.reuse, 0x2, PT ;  /* 0x000000020900780c */ /* 0x040fe20003f05270 */
[----:B------:R1:W-:Y:S01]  /*33d0*/  UTCBAR [UR31], URZ ;  /* 0x000000ff1f0073e9 */ /* 0x0003e200080000ff */
[----:B------:R-:W-:Y:S02]  /*33e0*/  IMAD.MOV.U32 R8, RZ, RZ, R4 ;  /* 0x000000ffff087224 */ /* 0x000fe400078e0004 */
[----:B------:R-:W-:Y:S02]  /*33f0*/  SEL R0, RZ, 0x1, P0 ;  /* 0x00000001ff007807 */ /* 0x000fe40000000000 */
[----:B------:R-:W-:Y:S02]  /*3400*/  SEL R9, R9, RZ, P0 ;  /* 0x000000ff09097207 */ /* 0x000fe40000000000 */
[----:B------:R-:W-:Y:S01]  /*3410*/  LOP3.LUT R3, R3, R0, RZ, 0x3c, !PT ;  /* 0x0000000003037212 */ /* 0x000fe200078e3cff */
[----:B------:R-:W-:Y:S06]  /*3420*/  @P1 BRA `(.L_x_57) ;  /* 0xfffffff800c01947 */ /* 0x000fec000383ffff */
[----:B---3--:R-:W3:Y:S01]  /*3430*/  S2UR UR6, SR_CgaCtaId ;  /* 0x00000000000679c3 */ /* 0x008ee20000008800 */
[----:B------:R-:W-:Y:S01]  /*3440*/  ELECT P0, URZ, PT ;  /* 0x0000000000ff782f */ /* 0x000fe20003800000 */
[----:B------:R-:W-:Y:S01]  /*3450*/  IMAD.MOV.U32 R0, RZ, RZ, 0x1 ;  /* 0x00000001ff007424 */ /* 0x000fe200078e00ff */
[----:B------:R-:W-:Y:S01]  /*3460*/  UMOV UR4, 0x40 ;  /* 0x0000004000047882 */ /* 0x000fe20000000000 */
[----:B------:R-:W-:-:S04]  /*3470*/  SHF.L.U32 R3, RZ, 0x1f, RZ ;  /* 0x0000001fff037819 */ /* 0x000fc800000006ff */
[----:B------:R-:W-:Y:S01]  /*3480*/  UVIRTCOUNT.DEALLOC.SMPOOL 0x80 ;  /* 0x000000800000784c */ /* 0x000fe20000000000 */
[----:B---3--:R-:W-:-:S09]  /*3490*/  ULEA UR6, UR6, UR4, 0x18 ;  /* 0x0000000406067291 */ /* 0x008fd2000f8ec0ff */
[----:B------:R3:W-:Y:S01]  /*34a0*/  @P0 STS.U8 [UR6+0x1c], R0 ;  /* 0x00001c00ff000988 */ /* 0x0007e20008000006 */
[----:B------:R-:W4:Y:S02]  /*34b0*/  SYNCS.PHASECHK.TRANS64.TRYWAIT P0, [UR13+0xd0], R3 ;  /* 0x0000d003ff0075a7 */ /* 0x000f24000800110d */
[----:B---34-:R-:W-:Y:S05]  /*34c0*/  @!P0 BRA `(.L_x_58) ;  /* 0x000000bc00d88947 */ /* 0x018fea0003800000 */
.L_x_194:
[----:B------:R-:W-:Y:S01]  /*34d0*/  NOP ;  /* 0x0000000000007918 */ /* 0x000fe20000000000 */
[----:B---3--:R-:W3:Y:S01]  /*34e0*/  LDS R0, [UR6+0x14] ;  /* 0x00001406ff007984 */ /* 0x008ee20008000800 */
[----:B------:R-:W-:Y:S01]  /*34f0*/  ULOP3.LUT UR4, UR21, 0xffff, URZ, 0xc0, !UPT ;  /* 0x0000ffff15047892 */ /* 0x000fe2000f8ec0ff */
[----:B------:R-:W-:Y:S01]  /*3500*/  UMOV UR5, 0xffff ;  /* 0x0000ffff00057882 */ /* 0x000fe20000000000 */
[----:B------:R-:W-:Y:S02]  /*3510*/  UMOV UR7, 0x1 ;  /* 0x0000000100077882 */ /* 0x000fe40000000000 */
[----:B------:R-:W-:-:S04]  /*3520*/  USHF.R.U32.HI UR4, URZ, 0x5, UR4 ;  /* 0x00000005ff047899 */ /* 0x000fc80008011604 */
[----:B------:R-:W-:Y:S02]  /*3530*/  USHF.L.U32 UR5, UR5, UR4, URZ ;  /* 0x0000000405057299 */ /* 0x000fe400080006ff */
[----:B------:R-:W-:-:S04]  /*3540*/  USHF.L.U32 UR4, UR7, UR4, URZ ;  /* 0x0000000407047299 */ /* 0x000fc800080006ff */
[----:B---3--:R-:W-:-:S04]  /*3550*/  LOP3.LUT R0, R0, UR5, RZ, 0xc0, !PT ;  /* 0x0000000500007c12 */ /* 0x008fc8000f8ec0ff */
[----:B------:R-:W-:-:S13]  /*3560*/  ISETP.NE.AND P0, PT, R0, UR5, PT ;  /* 0x0000000500007c0c */ /* 0x000fda000bf05270 */
[----:B------:R-:W-:Y:S05]  /*3570*/  @P0 BRA `(.L_x_59) ;  /* 0x0000000000580947 */ /* 0x000fea0003800000 */
[----:B------:R-:W3:Y:S02]  /*3580*/  LDS R0, [UR6+0x18] ;  /* 0x00001806ff007984 */ /* 0x000ee40008000800 */
[----:B---3--:R-:W-:-:S04]  /*3590*/  LOP3.LUT R0, R0, UR4, RZ, 0xc0, !PT ;  /* 0x0000000400007c12 */ /* 0x008fc8000f8ec0ff */
[----:B------:R-:W-:-:S13]  /*35a0*/  ISETP.NE.AND P0, PT, R0, UR4, PT ;  /* 0x0000000400007c0c */ /* 0x000fda000bf05270 */
[----:B------:R-:W-:Y:S05]  /*35b0*/  @P0 BRA `(.L_x_60) ;  /* 0x00000000003c0947 */ /* 0x000fea0003800000 */
[----:B------:R-:W3:Y:S01]  /*35c0*/  S2R R2, SR_LANEID ;  /* 0x0000000000027919 */ /* 0x000ee20000000000 */
[----:B------:R-:W-:Y:S01]  /*35d0*/  ULOP3.LUT UR5, URZ, UR5, URZ, 0x33, !UPT ;  /* 0x00000005ff057292 */ /* 0x000fe2000f8e33ff */
[----:B------:R-:W-:Y:S01]  /*35e0*/  LOP3.LUT R4, RZ, UR4, RZ, 0x33, !PT ;  /* 0x00000004ff047c12 */ /* 0x000fe2000f8e33ff */
[----:B------:R-:W-:Y:S02]  /*35f0*/  VOTEU.ANY UR4, UPT, PT ;  /* 0x0000000000047886 */ /* 0x000fe400038e0100 */
[----:B------:R-:W-:Y:S01]  /*3600*/  UFLO.U32 UR4, UR4 ;  /* 0x00000004000472bd */ /* 0x000fe200080e0000 */
[----:B------:R-:W4:Y:S01]  /*3610*/  REDUX UR7, R4 ;  /* 0x00000000040773c4 */ /* 0x000f220000000000 */
[----:B------:R-:W-:-:S06]  /*3620*/  IMAD.U32 R0, RZ, RZ, UR5 ;  /* 0x00000005ff007e24 */ /* 0x000fcc000f8e00ff */
[----:B------:R1:W-:Y:S01]  /*3630*/  UTCATOMSWS.AND URZ, UR5 ;  /* 0x0000000500ff79e3 */ /* 0x0003e20008000000 */
[----:B------:R-:W2:Y:S01]  /*3640*/  REDUX UR8, R0 ;  /* 0x00000000000873c4 */ /* 0x000ea20000000000 */
[----:B---3--:R-:W-:Y:S01]  /*3650*/  ISETP.EQ.U32.AND P0, PT, R2, UR4, PT ;  /* 0x0000000402007c0c */ /* 0x008fe2000bf02070 */
[----:B----4-:R-:W-:Y:S01]  /*3660*/  IMAD.U32 R2, RZ, RZ, UR7 ;  /* 0x00000007ff027e24 */ /* 0x010fe2000f8e00ff */
[----:B--2---:R-:W-:-:S11]  /*3670*/  MOV R3, UR8 ;  /* 0x0000000800037c02 */ /* 0x004fd60008000f00 */
[----:B------:R1:W-:Y:S04]  /*3680*/  @P0 ATOMS.AND RZ, [UR6+0x14], R3 ;  /* 0x00001403ffff098c */ /* 0x0003e8000a800006 */
[----:B------:R1:W-:Y:S01]  /*3690*/  @P0 ATOMS.AND RZ, [UR6+0x18], R2 ;  /* 0x00001802ffff098c */ /* 0x0003e2000a800006 */
[----:B------:R-:W-:Y:S05]  /*36a0*/  BRA `(.L_x_61) ;  /* 0x0000000000147947 */ /* 0x000fea0003800000 */
.L_x_60:
[----:B------:R-:W-:Y:S02]  /*36b0*/  MOV R2, 0x36d0 ;  /* 0x000036d000027802 */ /* 0x000fe40000000f00 */
[----:B-12--5:R-:W-:Y:S05]  /*36c0*/  CALL.REL.NOINC `($__internal_0_$__cuda_sm10x_tcgen05_guardrail_trap_col_being_dealloced_not_returned_by_alloc) ;  /* 0x000000c400587944 */ /* 0x026fea0003c00000 */
[----:B------:R-:W-:Y:S05]  /*36d0*/  BRA `(.L_x_61) ;  /* 0x0000000000087947 */ /* 0x000fea0003800000 */
.L_x_59:
[----:B------:R-:W-:Y:S02]  /*36e0*/  MOV R2, 0x3700 ;  /* 0x0000370000027802 */ /* 0x000fe40000000f00 */
[----:B-12--5:R-:W-:Y:S05]  /*36f0*/  CALL.REL.NOINC `($__internal_2_$__cuda_sm10x_tcgen05_guardrail_trap_unallocated_columns_being_dealloced) ;  /* 0x000000c400647944 */ /* 0x026fea0003c00000 */
.L_x_61:
[----:B------:R-:W-:Y:S01]  /*3700*/  NOP ;  /* 0x0000000000007918 */ /* 0x000fe20000000000 */
[----:B-1----:R-:W-:Y:S05]  /*3710*/  EXIT ;  /* 0x000000000000794d */ /* 0x002fea0003800000 */
.L_x_45:
[----:B------:R-:W-:-:S09]  /*3720*/  UISETP.NE.OR UP0, UPT, UR20, 0x3, !UP1 ;  /* 0x000000031400788c */ /* 0x000fd2000cf05670 */
[----:B------:R-:W-:Y:S05]  /*3730*/  BRA.U UP0, `(.L_x_62) ;  /* 0x00000029004c7547 */ /* 0x000fea000b800000 */
[----:B------:R-:W1:Y:S01]  /*3740*/  LDCU.64 UR4, c[0x0][0xa88] ;  /* 0x00015100ff0477ac */ /* 0x000e620008000a00 */
[----:B------:R-:W2:Y:S01]  /*3750*/  LDC.64 R12, c[0x0][0x348] ;  /* 0x0000d200ff0c7b82 */ /* 0x000ea20000000a00 */
[----:B------:R-:W-:Y:S01]  /*3760*/  R2UR UR54, R73 ;  /* 0x00000000493672ca */ /* 0x000fe200000e0000 */
[----:B------:R-:W-:Y:S01]  /*3770*/  HFMA2 R9, -RZ, RZ, 0, 0 ;  /* 0x00000000ff097431 */ /* 0x000fe200000001ff */
[----:B------:R-:W3:Y:S01]  /*3780*/  LDCU UR45, c[0x0][0x370] ;  /* 0x00006e00ff2d77ac */ /* 0x000ee20008000800 */
[----:B------:R-:W-:Y:S01]  /*3790*/  R2UR UR52, R78 ;  /* 0x000000004e3472ca */ /* 0x000fe200000e0000 */
[----:B------:R-:W-:Y:S01]  /*37a0*/  IMAD.MOV.U32 R11, RZ, RZ, 0x1 ;  /* 0x00000001ff0b7424 */ /* 0x000fe200078e00ff */
[----:B------:R-:W3:Y:S01]  /*37b0*/  LDCU.128 UR48, c[0x0][0xd10] ;  /* 0x0001a200ff3077ac */ /* 0x000ee20008000c00 */
[----:B------:R-:W-:Y:S02]  /*37c0*/  IMAD.MOV.U32 R10, RZ, RZ, RZ ;  /* 0x000000ffff0a7224 */ /* 0x000fe400078e00ff */
[----:B------:R-:W-:Y:S01]  /*37d0*/  IMAD.MOV.U32 R3, RZ, RZ, 0x4000 ;  /* 0x00004000ff037424 */ /* 0x000fe200078e00ff */
[----:B------:R-:W4:Y:S01]  /*37e0*/  LDCU UR41, c[0x0][0x374] ;  /* 0x00006e80ff2977ac */ /* 0x000f220008000800 */
[----:B------:R-:W4:Y:S01]  /*37f0*/  LDCU.64 UR42, c[0x0][0xa90] ;  /* 0x00015200ff2a77ac */ /* 0x000f220008000a00 */
[----:B-1----:R-:W-:Y:S01]  /*3800*/  UISETP.NE.U32.AND UP0, UPT, UR4, URZ, UPT ;  /* 0x000000ff0400728c */ /* 0x002fe2000bf05070 */
[----:B------:R-:W1:Y:S01]  /*3810*/  LDCU UR15, c[0x0][0xd0c] ;  /* 0x0001a180ff0f77ac */ /* 0x000e620008000800 */
[----:B------:R-:W1:Y:S01]  /*3820*/  LDCU UR55, c[0x0][0xd20] ;  /* 0x0001a400ff3777ac */ /* 0x000e620008000800 */
[----:B------:R-:W1:Y:S01]  /*3830*/  LDCU UR4, c[0x0][0xd30] ;  /* 0x0001a600ff0477ac */ /* 0x000e620008000800 */
[----:B------:R-:W-:-:S02]  /*3840*/  UISETP.NE.AND.EX UP6, UPT, UR5, URZ, UPT, UP0 ;  /* 0x000000ff0500728c */ /* 0x000fc4000bfc5300 */
[----:B------:R-:W-:Y:S02]  /*3850*/  UISETP.NE.AND UP0, UPT, UR20, 0x2, UPT ;  /* 0x000000021400788c */ /* 0x000fe4000bf05270 */
[----:B---3--:R-:W-:Y:S02]  /*3860*/  UIMAD.WIDE.U32 UR8, UR45, UR48, URZ ;  /* 0x000000302d0872a5 */ /* 0x008fe4000f8e00ff */
[----:B----4-:R-:W-:Y:S02]  /*3870*/  UIMAD.WIDE.U32 UR6, UR41, UR51, URZ ;  /* 0x00000033290672a5 */ /* 0x010fe4000f8e00ff */
[----:B------:R-:W-:Y:S02]  /*3880*/  USEL UR53, URZ, 0x1, UP0 ;  /* 0x00000001ff357887 */ /* 0x000fe40008000000 */
[----:B------:R-:W-:Y:S01]  /*3890*/  UISETP.NE.U32.AND UP0, UPT, UR42, URZ, UPT ;  /* 0x000000ff2a00728c */ /* 0x000fe2000bf05070 */
[----:B------:R-:W-:Y:S01]  /*38a0*/  UMOV UR32, 0x400 ;  /* 0x0000040000207882 */ /* 0x000fe20000000000 */
[----:B------:R-:W-:Y:S01]  /*38b0*/  UMOV UR5, UR9 ;  /* 0x0000000900057c82 */ /* 0x000fe20008000000 */
[----:B------:R-:W-:Y:S01]  /*38c0*/  UMOV UR6, UR7 ;  /* 0x0000000700067c82 */ /* 0x000fe20008000000 */
[----:B------:R-:W-:-:S02]  /*38d0*/  UISETP.GE.AND UP4, UPT, UR44, 0x1, UPT ;  /* 0x000000012c00788c */ /* 0x000fc4000bf86270 */
[----:B------:R-:W-:Y:S02]  /*38e0*/  UISETP.NE.AND UP3, UPT, UR44, 0x1, UPT ;  /* 0x000000012c00788c */ /* 0x000fe4000bf65270 */
[----:B------:R-:W-:Y:S01]  /*38f0*/  UISETP.NE.AND.EX UP5, UPT, UR43, URZ, UPT, UP0 ;  /* 0x000000ff2b00728c */ /* 0x000fe2000bfa5300 */
[----:B------:R-:W-:Y:S01]  /*3900*/  UMOV UR29, URZ ;  /* 0x000000ff001d7c82 */ /* 0x000fe20008000000 */
[----:B------:R-:W-:Y:S01]  /*3910*/  UMOV UR35, URZ ;  /* 0x000000ff00237c82 */ /* 0x000fe20008000000 */
[----:B------:R-:W-:Y:S01]  /*3920*/  UPLOP3.LUT UP1, UPT, UPT, UPT, UPT, 0x40, 0x4 ;  /* 0x000000000004789c */ /* 0x000fe20003f2e870 */
[----:B------:R-:W3:Y:S01]  /*3930*/  LDCU.64 UR22, c[0x0][0xd28] ;  /* 0x0001a500ff1677ac */ /* 0x000ee20008000a00 */
[----:B------:R-:W-:Y:S02]  /*3940*/  ULEA UR32, UR37, UR32, 0x18 ;  /* 0x0000002025207291 */ /* 0x000fe4000f8ec0ff */
[----:B-1----:R-:W-:Y:S02]  /*3950*/  UISETP.NE.AND UP3, UPT, UR15, 0x1, UPT ;  /* 0x000000010f00788c */ /* 0x002fe4000bf65270 */
[----:B------:R-:W-:-:S02]  /*3960*/  USHF.R.U32.HI UR47, URZ, UR49, UR5 ;  /* 0x00000031ff2f7299 */ /* 0x000fc40008011605 */
[----:B------:R-:W-:Y:S02]  /*3970*/  USHF.R.U32.HI UR46, URZ, UR55, UR6 ;  /* 0x00000037ff2e7299 */ /* 0x000fe40008011606 */
[----:B------:R-:W-:Y:S02]  /*3980*/  UISETP.NE.AND UP0, UPT, UR50, 0x1, UPT ;  /* 0x000000013200788c */ /* 0x000fe4000bf05270 */
[----:B--2---:R-:W-:-:S11]  /*3990*/  UISETP.NE.AND UP4, UPT, UR4, 0x1, UPT ;  /* 0x000000010400788c */ /* 0x004fd6000bf85270 */
.L_x_77:
[C---:B------:R-:W-:Y:S02]  /*39a0*/  LEA R8, R10.reuse, UR32, 0x3 ;  /* 0x000000200a087c11 */ /* 0x040fe4000f8e18ff */
[----:B------:R-:W-:Y:S02]  /*39b0*/  SHF.L.U32 R5, R9, 0x1f, RZ ;  /* 0x0000001f09057819 */ /* 0x000fe400000006ff */
[----:B------:R-:W-:Y:S02]  /*39c0*/  LEA R6, R10, UR32, 0x4 ;  /* 0x000000200a067c11 */ /* 0x000fe4000f8e20ff */
[----:B------:R-:W1:Y:S02]  /*39d0*/  SYNCS.PHASECHK.TRANS64.TRYWAIT P0, [R8+URZ+0x80], R5 ;  /* 0x00008005080075a7 */ /* 0x000e6400080011ff */
[----:B-12---:R-:W-:Y:S05]  /*39e0*/  @!P0 BRA `(.L_x_63) ;  /* 0x000000b800a88947 */ /* 0x006fea0003800000 */
.L_x_195:
[----:B-1----:R-:W1:Y:S01]  /*39f0*/  LDS.128 R4, [R6+0xe0] ;  /* 0x0000e00006047984 */ /* 0x002e620000000c00 */
[----:B------:R-:W-:Y:S01]  /*3a00*/  UISETP.GE.AND UP0, UPT, UR44, 0x1, UPT ;  /* 0x000000012c00788c */ /* 0x000fe2000bf06270 */
[----:B------:R-:W-:Y:S01]  /*3a10*/  @!PT LDS RZ, [RZ] ;  /* 0x00000000fffff984 */ /* 0x000fe20000000800 */
[----:B------:R-:W-:Y:S01]  /*3a20*/  @!PT LDS RZ, [RZ] ;  /* 0x00000000fffff984 */ /* 0x000fe20000000800 */
[----:B------:R-:W-:Y:S01]  /*3a30*/  @!PT LDS RZ, [RZ] ;  /* 0x00000000fffff984 */ /* 0x000fe20000000800 */
[----:B------:R-:W-:Y:S01]  /*3a40*/  @!PT LDS RZ, [RZ] ;  /* 0x00000000fffff984 */ /* 0x000fe20000000800 */
[----:B------:R2:W-:Y:S06]  /*3a50*/  MEMBAR.ALL.CTA ;  /* 0x0000000000007992 */ /* 0x0005ec0000008000 */
[----:B--2---:R-:W2:Y:S01]  /*3a60*/  FENCE.VIEW.ASYNC.S ;  /* 0x00000000000073c6 */ /* 0x004ea20000000000 */
[----:B-1----:R-:W-:Y:S11]  /*3a70*/  LOP3.LUT P0, RZ, R6, 0x1, RZ, 0xc0, !PT ;  /* 0x0000000106ff7812 */ /* 0x002ff6000780c0ff */
[----:B------:R-:W-:Y:S02]  /*3a80*/  @!UPT UIADD3 URZ, UPT, UPT, URZ, URZ, URZ ;  /* 0x000000fffffff290 */ /* 0x000fe4000fffe0ff */
[----:B--2---:R-:W-:Y:S01]  /*3a90*/  VOTEU.ANY UP3, P0 ;  /* 0x0000000000ff7886 */ /* 0x004fe20000060100 */
[----:B------:R-:W-:Y:S11]  /*3aa0*/  PLOP3.LUT P0, PT, PT, PT, UP3, 0x80, 0x8 ;  /* 0x000000000008781c */ /* 0x000ff60003f0f038 */
[----:B------:R-:W-:Y:S02]  /*3ab0*/  @!UPT UIADD3 URZ, UPT, UPT, URZ, URZ, URZ ;  /* 0x000000fffffff290 */ /* 0x000fe4000fffe0ff */
[----:B------:R-:W-:Y:S02]  /*3ac0*/  @P0 SHF.R.U32.HI R0, RZ, 0x10, R5 ;  /* 0x00000010ff000819 */ /* 0x000fe40000011605 */
[----:B------:R-:W-:Y:S02]  /*3ad0*/  @P0 MOV R2, R4 ;  /* 0x0000000400020202 */ /* 0x000fe40000000f00 */
[----:B------:R-:W-:Y:S01]  /*3ae0*/  @P0 R2UR UR4, R0 ;  /* 0x00000000000402ca */ /* 0x000fe200000e0000 */
[----:B------:R-:W-:Y:S01]  /*3af0*/  VIADD R0, R8, 0x90 ;  /* 0x0000009008007836 */ /* 0x000fe20000000000 */
[----:B------:R-:W-:Y:S02]  /*3b00*/  @P0 LOP3.LUT R4, R5, 0xffff, RZ, 0xc0, !PT ;  /* 0x0000ffff05040812 */ /* 0x000fe400078ec0ff */
[----:B------:R-:W-:Y:S02]  /*3b10*/  @P0 R2UR UR6, R2 ;  /* 0x00000000020602ca */ /* 0x000fe400000e0000 */
[----:B------:R-:W-:Y:S02]  /*3b20*/  PRMT R0, RZ, 0x654, R0 ;  /* 0x00000654ff007816 */ /* 0x000fe40000000000 */
[----:B------:R-:W-:Y:S02]  /*3b30*/  @P0 R2UR UR5, R4 ;  /* 0x00000000040502ca */ /* 0x000fe400000e0000 */
[----:B------:R1:W-:Y:S03]  /*3b40*/  SYNCS.ARRIVE.TRANS64.RED.A1T0 RZ, [R0+URZ], RZ ;  /* 0x000000ff00ff79a7 */ /* 0x0003e600081004ff */
[----:B------:R-:W-:Y:S04]  /*3b50*/  @UP3 UMOV UR40, UR4 ;  /* 0x0000000400283c82 */ /* 0x000fe80008000000 */
[----:B------:R-:W-:Y:S04]  /*3b60*/  @UP3 UMOV UR14, UR6 ;  /* 0x00000006000e3c82 */ /* 0x000fe80008000000 */
[----:B------:R-:W-:Y:S01]  /*3b70*/  @UP3 UMOV UR13, UR5 ;  /* 0x00000005000d3c82 */ /* 0x000fe20008000000 */
[----:B------:R-:W-:Y:S05]  /*3b80*/  BRA.U !UP0, `(.L_x_64) ;  /* 0x0000000108c07547 */ /* 0x000fea000b800000 */
[----:B------:R-:W-:Y:S02]  /*3b90*/  UIMAD.WIDE.U32 UR8, UR13, UR51, URZ ;  /* 0x000000330d0872a5 */ /* 0x000fe4000f8e00ff */
[----:B------:R-:W-:Y:S02]  /*3ba0*/  UP2UR UR10, UPR, URZ, 0x4 ;  /* 0x00000004ff0a7883 */ /* 0x000fe40008000000 */
[----:B------:R-:W-:Y:S02]  /*3bb0*/  UISETP.NE.AND UP2, UPT, UR50, 0x1, UPT ;  /* 0x000000013200788c */ /* 0x000fe4000bf45270 */
[----:B------:R-:W-:Y:S02]  /*3bc0*/  UIMAD.WIDE.U32 UR16, UR14, UR48, URZ ;  /* 0x000000300e1072a5 */ /* 0x000fe4000f8e00ff */
[----:B------:R-:W-:Y:S02]  /*3bd0*/  USEL UR4, UR41, UR46, !UP2 ;  /* 0x0000002e29047287 */ /* 0x000fe4000d000000 */
[----:B------:R-:W-:Y:S02]  /*3be0*/  UISETP.NE.AND UP0, UPT, UR15, 0x1, UPT ;  /* 0x000000010f00788c */ /* 0x000fe4000bf05270 */
[----:B------:R-:W-:Y:S02]  /*3bf0*/  UP2UR UR24, UPR, URZ, 0x2 ;  /* 0x00000002ff187883 */ /* 0x000fe40008000000 */
[----:B------:R-:W-:Y:S02]  /*3c00*/  UISETP.NE.AND UP1, UPT, UR44, 0x1, UPT ;  /* 0x000000012c00788c */ /* 0x000fe4000bf25270 */
[----:B---3--:R-:W-:Y:S02]  /*3c10*/  UIMAD.WIDE.U32 UR18, UR4, UR22, URZ ;  /* 0x00000016041272a5 */ /* 0x008fe4000f8e00ff */
[----:B------:R-:W-:Y:S01]  /*3c20*/  USEL UR7, UR45, UR47, !UP0 ;  /* 0x0000002f2d077287 */ /* 0x000fe2000c000000 */
[----:B------:R-:W-:Y:S02]  /*3c30*/  UMOV UR5, UR9 ;  /* 0x0000000900057c82 */ /* 0x000fe40008000000 */
[----:B------:R-:W-:Y:S02]  /*3c40*/  USHF.R.U32.HI UR6, URZ, UR55, UR5 ;  /* 0x00000037ff067299 */ /* 0x000fe40008011605 */
[----:B------:R-:W-:Y:S02]  /*3c50*/  UIMAD.WIDE.U32 UR20, UR7, UR22, URZ ;  /* 0x00000016071472a5 */ /* 0x000fe4000f8e00ff */
[----:B------:R-:W-:Y:S02]  /*3c60*/  USEL UR6, UR13, UR6, !UP2 ;  /* 0x000000060d067287 */ /* 0x000fe4000d000000 */
[----:B------:R-:W-:Y:S01]  /*3c70*/  UISETP.NE.AND UP2, UPT, UR10, URZ, UPT ;  /* 0x000000ff0a00728c */ /* 0x000fe2000bf45270 */
[----:B------:R-:W-:Y:S01]  /*3c80*/  UMOV UR5, UR17 ;  /* 0x0000001100057c82 */ /* 0x000fe20008000000 */
[----:B------:R-:W-:Y:S02]  /*3c90*/  UIMAD.WIDE.U32 UR16, UR6, UR22, URZ ;  /* 0x00000016061072a5 */ /* 0x000fe4000f8e00ff */
[----:B------:R-:W-:Y:S03]  /*3ca0*/  USHF.R.U32.HI UR8, URZ, UR49, UR5 ;  /* 0x00000031ff087299 */ /* 0x000fe60008011605 */
[----:B------:R-:W-:Y:S02]  /*3cb0*/  UMOV UR5, UR19 ;  /* 0x0000001300057c82 */ /* 0x000fe40008000000 */
[----:B------:R-:W-:Y:S03]  /*3cc0*/  @UP1 USHF.R.U32.HI UR4, URZ, UR23, UR5 ;  /* 0x00000017ff041299 */ /* 0x000fe60008011605 */
[----:B------:R-:W-:Y:S01]  /*3cd0*/  UMOV UR5, UR21 ;  /* 0x0000001500057c82 */ /* 0x000fe20008000000 */
[----:B------:R-:W-:Y:S02]  /*3ce0*/  UIMAD UR4, UR44, UR4, URZ ;  /* 0x000000042c0472a4 */ /* 0x000fe4000f8e02ff */
[----:B------:R-:W-:Y:S02]  /*3cf0*/  @UP1 USHF.R.U32.HI UR7, URZ, UR23, UR5 ;  /* 0x00000017ff071299 */ /* 0x000fe40008011605 */
[----:B------:R-:W-:Y:S02]  /*3d00*/  USEL UR5, UR14, UR8, !UP0 ;  /* 0x000000080e057287 */ /* 0x000fe4000c000000 */
[----:B------:R-:W-:Y:S02]  /*3d10*/  UIMAD UR8, UR44, UR7, URZ ;  /* 0x000000072c0872a4 */ /* 0x000fe4000f8e02ff */
[----:B------:R-:W-:Y:S03]  /*3d20*/  UISETP.GE.AND UP0, UPT, UR6, UR4, UPT ;  /* 0x000000040600728c */ /* 0x000fe6000bf06270 */
[----:B------:R-:W-:Y:S01]  /*3d30*/  UMOV UR4, UR17 ;  /* 0x0000001100047c82 */ /* 0x000fe20008000000 */
[----:B------:R-:W-:Y:S02]  /*3d40*/  UISETP.GE.OR UP0, UPT, UR5, UR8, UP0 ;  /* 0x000000080500728c */ /* 0x000fe40008706670 */
[----:B------:R-:W-:Y:S02]  /*3d50*/  USHF.R.U32.HI UR4, URZ, UR23, UR4 ;  /* 0x00000017ff047299 */ /* 0x000fe40008011604 */
[----:B------:R-:W-:Y:S02]  /*3d60*/  UIMAD.WIDE.U32 UR8, UR5, UR22, URZ ;  /* 0x00000016050872a5 */ /* 0x000fe4000f8e00ff */
[----:B------:R-:W-:Y:S04]  /*3d70*/  USEL UR10, UR6, UR4, !UP1 ;  /* 0x00000004060a7287 */ /* 0x000fe8000c800000 */
[----:B------:R-:W-:Y:S01]  /*3d80*/  UIADD3 UR12, UPT, UPT, -UR10, URZ, URZ ;  /* 0x000000ff0a0c7290 */ /* 0x000fe2000fffe1ff */
[----:B------:R-:W-:Y:S02]  /*3d90*/  @!UP0 UMOV UR4, UR9 ;  /* 0x0000000900048c82 */ /* 0x000fe40008000000 */
[----:B------:R-:W-:Y:S02]  /*3da0*/  @!UP0 USHF.R.U32.HI UR4, URZ, UR23, UR4 ;  /* 0x00000017ff048299 */ /* 0x000fe40008011604 */
[----:B------:R-:W-:Y:S02]  /*3db0*/  UIMAD UR8, UR44, UR12, UR6 ;  /* 0x0000000c2c0872a4 */ /* 0x000fe4000f8e0206 */
[----:B------:R-:W-:Y:S02]  /*3dc0*/  @!UP0 USEL UR4, UR5, UR4, !UP1 ;  /* 0x0000000405048287 */ /* 0x000fe4000c800000 */
[----:B------:R-:W-:Y:S02]  /*3dd0*/  UISETP.NE.AND UP1, UPT, UR24, URZ, UPT ;  /* 0x000000ff1800728c */ /* 0x000fe4000bf25270 */
[----:B------:R-:W-:Y:S02]  /*3de0*/  @!UP0 UIMAD UR7, UR7, UR8, UR4 ;  /* 0x00000008070782a4 */ /* 0x000fe4000f8e0204 */
[----:B------:R-:W-:Y:S02]  /*3df0*/  @!UP0 UIADD3 UR9, UPT, UPT, UR10, -UR4, URZ ;  /* 0x800000040a098290 */ /* 0x000fe4000fffe0ff */
[----:B------:R-:W-:Y:S02]  /*3e00*/  UIADD3 UR8, UPT, UPT, -UR6, URZ, URZ ;  /* 0x000000ff06087290 */ /* 0x000fe4000fffe1ff */
[----:B------:R-:W-:Y:S02]  /*3e10*/  UIADD3 UR4, UPT, UPT, -UR5, URZ, URZ ;  /* 0x000000ff05047290 */ /* 0x000fe4000fffe1ff */
[----:B------:R-:W-:Y:S03]  /*3e20*/  @!UP0 UIMAD UR6, UR9, UR44, UR5 ;  /* 0x0000002c090682a4 */ /* 0x000fe6000f8e0205 */
[----:B------:R-:W-:Y:S01]  /*3e30*/  @!UP0 UMOV UR5, UR7 ;  /* 0x0000000700058c82 */ /* 0x000fe20008000000 */
[----:B------:R-:W-:Y:S02]  /*3e40*/  UIMAD UR7, UR15, UR4, UR14 ;  /* 0x000000040f0772a4 */ /* 0x000fe4000f8e020e */
[----:B------:R-:W-:Y:S02]  /*3e50*/  UIMAD UR4, UR50, UR8, UR13 ;  /* 0x00000008320472a4 */ /* 0x000fe4000f8e020d */
[----:B------:R-:W-:Y:S02]  /*3e60*/  UIMAD UR14, UR5, UR15, UR7 ;  /* 0x0000000f050e72a4 */ /* 0x000fe4000f8e0207 */
[----:B------:R-:W-:Y:S11]  /*3e70*/  UIMAD UR13, UR6, UR50, UR4 ;  /* 0x00000032060d72a4 */ /* 0x000ff6000f8e0204 */
[----:B------:R-:W-:Y:S01]  /*3e80*/  @!UPT UIADD3 URZ, UPT, UPT, URZ, URZ, URZ ;  /* 0x000000fffffff290 */ /* 0x000fe2000fffe0ff */
.L_x_64:
[----:B------:R-:W2:Y:S01]  /*3e90*/  @!UP4 LDCU.128 UR16, c[0x0][0xd10] ;  /* 0x0001a200ff10c7ac */ /* 0x000ea20008000c00 */
[----:B------:R-:W-:Y:S04]  /*3ea0*/  ISETP.NE.U32.AND P1, PT, RZ, UR42, PT ;  /* 0x0000002aff007c0c */ /* 0x000fe8000bf25070 */
[----:B------:R-:W-:Y:S01]  /*3eb0*/  ISETP.NE.AND.EX P1, PT, RZ, UR43, PT, P1 ;  /* 0x0000002bff007c0c */ /* 0x000fe2000bf25310 */
[----:B------:R-:W4:Y:S01]  /*3ec0*/  @!UP4 LDCU UR5, c[0x0][0xd0c] ;  /* 0x0001a180ff05c7ac */ /* 0x000f220008000800 */
[----:B------:R-:W-:Y:S02]  /*3ed0*/  USHF.L.U32 UR33, UR25, 0x8, URZ ;  /* 0x0000000819217899 */ /* 0x000fe400080006ff */
[----:B------:R-:W-:Y:S02]  /*3ee0*/  USHF.L.U32 UR26, UR11, 0x7, URZ ;  /* 0x000000070b1a7899 */ /* 0x000fe400080006ff */
[----:B--2---:R-:W-:Y:S07]  /*3ef0*/  UIMAD.WIDE.U32 UR6, UR14, UR16, URZ ;  /* 0x000000100e0672a5 */ /* 0x004fee000f8e00ff */
[----:B------:R-:W-:Y:S01]  /*3f00*/  @!UP4 UMOV UR4, UR7 ;  /* 0x000000070004cc82 */ /* 0x000fe20008000000 */
[----:B----4-:R-:W-:Y:S02]  /*3f10*/  @!UP4 UISETP.NE.AND UP0, UPT, UR5, 0x1, UPT ;  /* 0x000000010500c88c */ /* 0x010fe4000bf05270 */
[----:B------:R-:W-:Y:S02]  /*3f20*/  @!UP4 USHF.R.U32.HI UR4, URZ, UR17, UR4 ;  /* 0x00000011ff04c299 */ /* 0x000fe40008011604 */
[----:B------:R-:W-:Y:S02]  /*3f30*/  UIMAD.WIDE.U32 UR6, UR13, UR19, URZ ;  /* 0x000000130d0672a5 */ /* 0x000fe4000f8e00ff */
[----:B------:R-:W-:Y:S02]  /*3f40*/  @!UP4 USEL UR8, UR14, UR4, !UP0 ;  /* 0x000000040e08c287 */ /* 0x000fe4000c000000 */
[----:B------:R-:W-:Y:S03]  /*3f50*/  @!UP4 UISETP.NE.AND UP0, UPT, UR18, 0x1, UPT ;  /* 0x000000011200c88c */ /* 0x000fe6000bf05270 */
[----:B------:R-:W-:Y:S02]  /*3f60*/  @!UP4 UMOV UR6, UR7 ;  /* 0x000000070006cc82 */ /* 0x000fe40008000000 */
[----:B------:R-:W2:Y:S02]  /*3f70*/  @!UP4 LDCU UR4, c[0x0][0xd20] ;  /* 0x0001a400ff04c7ac */ /* 0x000ea40008000800 */
[----:B--2---:R-:W-:Y:S04]  /*3f80*/  @!UP4 USHF.R.U32.HI UR6, URZ, UR4, UR6 ;  /* 0x00000004ff06c299 */ /* 0x004fe80008011606 */
[----:B------:R-:W-:Y:S04]  /*3f90*/  @!UP4 USEL UR6, UR13, UR6, !UP0 ;  /* 0x000000060d06c287 */ /* 0x000fe8000c000000 */
[----:B------:R-:W-:Y:S02]  /*3fa0*/  @!UP4 UIADD3 UR4, UPT, UPT, -UR8, UR6, URZ ;  /* 0x000000060804c290 */ /* 0x000fe4000fffe1ff */
[----:B------:R-:W-:Y:S02]  /*3fb0*/  @!UP4 UIADD3 UR6, UPT, UPT, UR8, -UR6, URZ ;  /* 0x800000060806c290 */ /* 0x000fe4000fffe0ff */
[----:B------:R-:W-:Y:S02]  /*3fc0*/  @!UP4 UIMAD UR14, UR4, UR5, UR14 ;  /* 0x00000005040ec2a4 */ /* 0x000fe4000f8e020e */
[----:B------:R-:W-:Y:S01]  /*3fd0*/  @!UP4 UIMAD UR13, UR6, UR18, UR13 ;  /* 0x00000012060dc2a4 */ /* 0x000fe2000f8e020d */
[----:B------:R-:W-:Y:S11]  /*3fe0*/  BRA.U UP1, `(.L_x_65) ;  /* 0x0000000101107547 */ /* 0x000ff6000b800000 */
[----:B-1----:R-:W-:Y:S04]  /*3ff0*/  MOV R0, UR53 ;  /* 0x0000003500007c02 */ /* 0x002fe80008000f00 */
[----:B------:R-:W-:Y:S04]  /*4000*/  SHF.L.U32 R5, R0, 0x1f, RZ ;  /* 0x0000001f00057819 */ /* 0x000fe800000006ff */
[----:B------:R-:W1:Y:S02]  /*4010*/  SYNCS.PHASECHK.TRANS64.TRYWAIT P0, [UR32+0x78], R5 ;  /* 0x00007805ff0075a7 */ /* 0x000e640008001120 */
[----:B-1----:R-:W-:Y:S05]  /*4020*/  @!P0 BRA `(.L_x_66) ;  /* 0x000000b4002c8947 */ /* 0x002fea0003800000 */
.L_x_65:
[----:B------:R-:W-:Y:S05]  /*4030*/  BRA.U !UP5, `(.L_x_67) ;  /* 0x000000010d387547 */ /* 0x000fea000b800000 */
[----:B------:R-:W-:Y:S01]  /*4040*/  UPLOP3.LUT UP2, UPT, UPT, UPT, UP6, 0x80, 0x8 ;  /* 0x000000000008789c */ /* 0x000fe20003f4f060 */
[----:B-1----:R-:W-:Y:S01]  /*4050*/  HFMA2 R0, -RZ, RZ, 0, 5.9604644775390625e-08 ;  /* 0x00000001ff007431 */ /* 0x002fe200000001ff */
[----:B------:R-:W1:Y:S01]  /*4060*/  LDCU.64 UR8, c[0x0][0x358] ;  /* 0x00006b00ff0877ac */ /* 0x000e620008000a00 */
[----:B------:R-:W-:Y:S03]  /*4070*/  IMAD.MOV.U32 R79, RZ, RZ, 0x1 ;  /* 0x00000001ff4f7424 */ /* 0x000fe600078e00ff */
[----:B------:R-:W-:Y:S05]  /*4080*/  PLOP3.LUT P0, PT, PT, PT, UP2, 0x80, 0x8 ;  /* 0x000000000008781c */ /* 0x000fea0003f0f028 */
[----:B------:R-:W2:Y:S01]  /*4090*/  @UP2 LDCU.64 UR4, c[0x0][0xa88] ;  /* 0x00015100ff0427ac */ /* 0x000ea20008000a00 */
[----:B------:R-:W-:Y:S07]  /*40a0*/  @UP2 UIMAD UR6, UR36, UR42, URZ ;  /* 0x0000002a240622a4 */ /* 0x000fee000f8e02ff */
[----:B------:R-:W-:Y:S01]  /*40b0*/  @!P0 PRMT R79, R0, 0x7610, R79 ;  /* 0x00007610004f8816 */ /* 0x000fe2000000004f */
[----:B--2---:R-:W-:Y:S06]  /*40c0*/  @UP2 UIMAD.WIDE UR4, UR6, 0x4, UR4 ;  /* 0x00000004060428a5 */ /* 0x004fec000f8e0204 */
[----:B------:R-:W-:Y:S01]  /*40d0*/  IMAD.U32 R4, RZ, RZ, UR4 ;  /* 0x00000004ff047e24 */ /* 0x000fe2000f8e00ff */
[----:B------:R-:W-:Y:S04]  /*40e0*/  MOV R5, UR5 ;  /* 0x0000000500057c02 */ /* 0x000fe80008000f00 */
[----:B------:R-:W2:Y:S01]  /*40f0*/  @!UP2 LDCU UR4, c[0x0][0xa80] ;  /* 0x00015000ff04a7ac */ /* 0x000ea20008000800 */
[----:B-1---5:R4:W5:Y:S02]  /*4100*/  @P0 LDG.E R40, desc[UR8][R4.64] ;  /* 0x0000000804280981 */ /* 0x022964000c1e1900 */
[----:B--2-4-:R-:W-:Y:S07]  /*4110*/  @!P0 IMAD.U32 R40, RZ, RZ, UR4 ;  /* 0x00000004ff288e24 */ /* 0x014fee000f8e00ff */
.L_x_67:
[----:B-----5:R-:W-:Y:S01]  /*4120*/  @!P1 ISETP.EQ.AND P0, PT, R40, RZ, PT ;  /* 0x000000ff2800920c */ /* 0x020fe20003f02270 */
[----:B------:R-:W-:Y:S01]  /*4130*/  @!UPT UIADD3 URZ, UPT, UPT, URZ, URZ, URZ ;  /* 0x000000fffffff290 */ /* 0x000fe2000fffe0ff */
[----:B------:R-:W-:Y:S11]  /*4140*/  @!P1 BRA `(.L_x_68) ;  /* 0x0000000000149947 */ /* 0x000ff60003800000 */
[----:B------:R-:W-:Y:S02]  /*4150*/  LOP3.LUT P1, RZ, R79, 0xff, RZ, 0xc0, !PT ;  /* 0x000000ff4fff7812 */ /* 0x000fe4000782c0ff */
[----:B------:R-:W-:Y:S04]  /*4160*/  PLOP3.LUT P0, PT, PT, PT, UP2, 0x80, 0x8 ;  /* 0x000000000008781c */ /* 0x000fe80003f0f028 */
[----:B------:R-:W-:Y:S07]  /*4170*/  PLOP3.LUT P0, PT, P0, PT, PT, 0x8, 0x80 ;  /* 0x000000000080781c */ /* 0x000fee000070e170 */
[----:B------:R-:W-:Y:S11]  /*4180*/  @P1 ISETP.EQ.AND P0, PT, R40, RZ, PT ;  /* 0x000000ff2800120c */ /* 0x000ff60003f02270 */
[----:B------:R-:W-:Y:S02]  /*4190*/  @!UPT UIADD3 URZ, UPT, UPT, URZ, URZ, URZ ;  /* 0x000000fffffff290 */ /* 0x000fe4000fffe0ff */
.L_x_68:
[----:B------:R-:W-:Y:S01]  /*41a0*/  ULEA UR16, UR29, UR32, 0x3 ;  /* 0x000000201d107291 */ /* 0x000fe2000f8e18ff */
[----:B-1----:R-:W-:Y:S02]  /*41b0*/  SHF.L.U32 R5, R11, 0x1f, RZ ;  /* 0x0000001f0b057819 */ /* 0x002fe400000006ff */
[----:B------:R-:W-:Y:S01]  /*41c0*/  ELECT P1, URZ, PT ;  /* 0x0000000000ff782f */ /* 0x000fe20003820000 */
[----:B------:R-:W-:Y:S03]  /*41d0*/  ULOP3.LUT UR34, UR35, 0x1, URZ, 0xc0, !UPT ;  /* 0x0000000123227892 */ /* 0x000fe6000f8ec0ff */
[----:B------:R-:W-:Y:S02]  /*41e0*/  PLOP3.LUT P1, PT, P0, P1, PT, 0xf2, 0x2f ;  /* 0x00000000002f781c */ /* 0x000fe40000723e72 */
[----:B------:R-:W1:Y:S11]  /*41f0*/  SYNCS.PHASECHK.TRANS64.TRYWAIT P2, [UR16+0x58], R5 ;  /* 0x00005805ff0075a7 */ /* 0x000e760008041110 */
[----:B------:R-:W-:Y:S05]  /*4200*/  @!P1 IADD3 R4, P0, PT, R12, 0x780, RZ ;  /* 0x000007800c049810 */ /* 0x000fea0007f1e0ff */
[----:B------:R-:W-:Y:S01]  /*4210*/  @!P1 IMAD.X R2, RZ, RZ, R13, P0 ;  /* 0x000000ffff029224 */ /* 0x000fe200000e060d */
[----:B-1----:R-:W-:Y:S07]  /*4220*/  @!P2 BRA `(.L_x_69) ;  /* 0x000000b000c4a947 */ /* 0x002fee0003800000 */
.L_x_198:
[----:B------:R-:W-:Y:S01]  /*4230*/  UIADD3 UR25, UPT, UPT, UR16, 0x40, URZ ;  /* 0x0000004010197890 */ /* 0x000fe2000fffe0ff */
[----:B------:R-:W-:Y:S01]  /*4240*/  @!P1 R2UR UR5, R4 ;  /* 0x00000000040592ca */ /* 0x000fe200000e0000 */
[----:B------:R-:W-:Y:S01]  /*4250*/  UMOV UR8, 0x0 ;  /* 0x0000000000087882 */ /* 0x000fe20000000000 */
[----:B------:R-:W-:Y:S01]  /*4260*/  @!P1 R2UR UR4, R2 ;  /* 0x00000000020492ca */ /* 0x000fe200000e0000 */
[----:B------:R-:W-:Y:S01]  /*4270*/  UMOV UR18, 0x0 ;  /* 0x0000000000127882 */ /* 0x000fe20000000000 */
[----:B------:R-:W-:Y:S01]  /*4280*/  ISETP.NE.AND P0, PT, RZ, UR34, !P1 ;  /* 0x00000022ff007c0c */ /* 0x000fe2000cf05270 */
[----:B------:R-:W-:Y:S01]  /*4290*/  VOTEU.ALL UP1, P1 ;  /* 0x0000000000ff7886 */ /* 0x000fe20000820000 */
[----:B------:R-:W-:Y:S01]  /*42a0*/  UMOV UR9, 0x10000000 ;  /* 0x1000000000097882 */ /* 0x000fe20000000000 */
[----:B------:R-:W-:Y:S01]  /*42b0*/  UMOV UR28, UR36 ;  /* 0x00000024001c7c82 */ /* 0x000fe20008000000 */
[----:B------:R-:W-:Y:S01]  /*42c0*/  VOTEU.ALL UP0, P1 ;  /* 0x0000000000ff7886 */ /* 0x000fe20000800000 */
[----:B------:R-:W-:Y:S01]  /*42d0*/  UMOV UR19, 0x10000000 ;  /* 0x1000000000137882 */ /* 0x000fe20000000000 */
[----:B------:R-:W-:Y:S03]  /*42e0*/  UMOV UR12, UR36 ;  /* 0x00000024000c7c82 */ /* 0x000fe60008000000 */
[----:B------:R-:W-:Y:S01]  /*42f0*/  @!UP0 UIADD3 UR6, UPT, UPT, UR33, 0xe0, URZ ;  /* 0x000000e021068890 */ /* 0x000fe2000fffe0ff */
[----:B------:R-:W-:Y:S01]  /*4300*/  IMAD.U32 R4, RZ, RZ, UR5 ;  /* 0x00000005ff047e24 */ /* 0x000fe2000f8e00ff */
[----:B------:R-:W-:Y:S01]  /*4310*/  @!UP0 UIADD3 UR10, UPT, UPT, UR26, 0x20, URZ ;  /* 0x000000201a0a8890 */ /* 0x000fe2000fffe0ff */
[----:B-1----:R-:W-:Y:S01]  /*4320*/  IMAD.U32 R5, RZ, RZ, UR4 ;  /* 0x00000004ff057e24 */ /* 0x002fe2000f8e00ff */
[----:B------:R-:W-:Y:S02]  /*4330*/  @!UP0 ULEA UR4, UR29, UR32, 0xe ;  /* 0x000000201d048291 */ /* 0x000fe4000f8e70ff */
[----:B------:R-:W-:Y:S01]  /*4340*/  @!P1 IMAD.U32 R0, RZ, RZ, UR6 ;  /* 0x00000006ff009e24 */ /* 0x000fe2000f8e00ff */
[----:B------:R-:W-:Y:S01]  /*4350*/  @!P1 R2UR UR6, R4 ;  /* 0x00000000040692ca */ /* 0x000fe200000e0000 */
[----:B------:R-:W-:Y:S01]  /*4360*/  @P0 IMAD R0, RZ, RZ, UR33 ;  /* 0x00000021ff000e24 */ /* 0x000fe2000f8e02ff */
[----:B------:R-:W-:Y:S01]  /*4370*/  @!P1 R2UR UR7, R5 ;  /* 0x00000000050792ca */ /* 0x000fe200000e0000 */
[----:B------:R-:W-:Y:S01]  /*4380*/  @!UP0 UIADD3 UR24, UPT, UPT, UR4, 0x200, URZ ;  /* 0x0000020004188890 */ /* 0x000fe2000fffe0ff */
[----:B------:R-:W-:Y:S01]  /*4390*/  PLOP3.LUT P0, PT, P1, PT, PT, 0x8, 0x80 ;  /* 0x000000000080781c */ /* 0x000fe20000f0e170 */
[----:B------:R-:W-:Y:S11]  /*43a0*/  UMOV UR5, 0x10000000 ;  /* 0x1000000000057882 */ /* 0x000ff60000000000 */
[----:B------:R-:W-:Y:S01]  /*43b0*/  @!UPT UIADD3 URZ, UPT, UPT, URZ, URZ, URZ ;  /* 0x000000fffffff290 */ /* 0x000fe2000fffe0ff */
[C---:B------:R-:W-:Y:S02]  /*43c0*/  @P0 R2UR.BROADCAST UR27, R0.reuse ;  /* 0x00000000001b02ca */ /* 0x040fe400008e0000 */
[----:B------:R-:W-:Y:S11]  /*43d0*/  PLOP3.LUT P0, PT, P1, PT, PT, 0x8, 0x80 ;  /* 0x000000000080781c */ /* 0x000ff60000f0e170 */
[----:B------:R-:W-:Y:S02]  /*43e0*/  @!UPT UIADD3 URZ, UPT, UPT, URZ, URZ, URZ ;  /* 0x000000fffffff290 */ /* 0x000fe4000fffe0ff */
[C---:B------:R-:W-:Y:S02]  /*43f0*/  @P0 R2UR.BROADCAST UR11, R0.reuse ;  /* 0x00000000000b02ca */ /* 0x040fe400008e0000 */
[----:B------:R-:W-:Y:S01]  /*4400*/  PLOP3.LUT P0, PT, P1, PT, PT, 0x8, 0x80 ;  /* 0x000000000080781c */ /* 0x000fe20000f0e170 */
[----:B------:R1:W-:Y:S01]  /*4410*/  @!UP1 UTMALDG.3D [UR24], [UR6], desc[UR8] ;  /* 0x00000818060095b4 */ /* 0x0003e20008011000 */
[----:B------:R-:W-:Y:S01]  /*4420*/  VOTEU.ALL UP1, P1 ;  /* 0x0000000000ff7886 */ /* 0x000fe20000820000 */
[----:B-1----:R-:W-:Y:S01]  /*4430*/  @!UP0 UIADD3 UR8, UPT, UPT, UR4, 0x1200, URZ ;  /* 0x0000120004088890 */ /* 0x002fe2000fffe0ff */
[----:B------:R-:W-:Y:S08]  /*4440*/  UMOV UR9, UR25 ;  /* 0x0000001900097c82 */ /* 0x000ff00008000000 */
[----:B------:R1:W-:Y:S01]  /*4450*/  @!UP1 UTMALDG.3D [UR8], [UR6], desc[UR18] ;  /* 0x00001208060095b4 */ /* 0x0003e20008011000 */
[----:B------:R-:W-:Y:S01]  /*4460*/  VOTEU.ALL UP1, P1 ;  /* 0x0000000000ff7886 */ /* 0x000fe20000820000 */
[C---:B-1----:R-:W-:Y:S01]  /*4470*/  @P0 R2UR.BROADCAST UR11, R0.reuse ;  /* 0x00000000000b02ca */ /* 0x042fe200008e0000 */
[----:B------:R-:W-:Y:S01]  /*4480*/  @!UP0 UIADD3 UR10, UPT, UPT, UR26, 0x40, URZ ;  /* 0x000000401a0a8890 */ /* 0x000fe2000fffe0ff */
[----:B------:R-:W-:Y:S01]  /*4490*/  PLOP3.LUT P0, PT, P1, PT, PT, 0x8, 0x80 ;  /* 0x000000000080781c */ /* 0x000fe20000f0e170 */
[----:B------:R-:W-:Y:S10]  /*44a0*/  @!UP0 UIADD3 UR8, UPT, UPT, UR4, 0x2200, URZ ;  /* 0x0000220004088890 */ /* 0x000ff4000fffe0ff */
[----:B------:R1:W-:Y:S02]  /*44b0*/  @!UP1 UTMALDG.3D [UR8], [UR6], desc[UR18] ;  /* 0x00001208060095b4 */ /* 0x0003e40008011000 */
[----:B-1----:R-:W-:Y:S01]  /*44c0*/  @P0 R2UR.BROADCAST UR11, R0 ;  /* 0x00000000000b02ca */ /* 0x002fe200008e0000 */
[----:B------:R-:W-:Y:S01]  /*44d0*/  @!UP0 UIADD3 UR10, UPT, UPT, UR26, 0x60, URZ ;  /* 0x000000601a0a8890 */ /* 0x000fe2000fffe0ff */
[----:B------:R-:W-:Y:S01]  /*44e0*/  @!P1 IMAD.MOV.U32 R0, RZ, RZ, 0x4000 ;  /* 0x00004000ff009424 */ /* 0x000fe200078e00ff */
[----:B------:R-:W-:Y:S01]  /*44f0*/  @!UP0 UIADD3 UR8, UPT, UPT, UR4, 0x3200, URZ ;  /* 0x0000320004088890 */ /* 0x000fe2000fffe0ff */
[----:B------:R-:W-:Y:S01]  /*4500*/  @!P1 IADD3 R4, P0, PT, R12, 0x780, RZ ;  /* 0x000007800c049810 */ /* 0x000fe20007f1e0ff */
[----:B------:R-:W-:Y:S01]  /*4510*/  VOTEU.ALL UP0, P1 ;  /* 0x0000000000ff7886 */ /* 0x000fe20000800000 */
[----:B------:R-:W-:Y:S03]  /*4520*/  UMOV UR4, 0x0 ;  /* 0x0000000000047882 */ /* 0x000fe60000000000 */
[----:B------:R-:W-:Y:S04]  /*4530*/  @!P1 IMAD.X R2, RZ, RZ, R13, P0 ;  /* 0x000000ffff029224 */ /* 0x000fe800000e060d */
[----:B------:R1:W-:Y:S01]  /*4540*/  @!UP0 UTMALDG.3D [UR8], [UR6], desc[UR4] ;  /* 0x00000408060085b4 */ /* 0x0003e20008011000 */
[----:B------:R2:W-:Y:S01]  /*4550*/  @!P1 SYNCS.ARRIVE.TRANS64.RED.A0TR RZ, [UR16+0x40], R0 ;  /* 0x00004000ffff99a7 */ /* 0x0005e20008300410 */
[----:B-1----:R-:W-:Y:S04]  /*4560*/  UIADD3 UR4, UPT, UPT, UR29, 0x1, URZ ;  /* 0x000000011d047890 */ /* 0x002fe8000fffe0ff */
[----:B------:R-:W-:Y:S04]  /*4570*/  UISETP.NE.AND UP0, UPT, UR4, 0x3, UPT ;  /* 0x000000030400788c */ /* 0x000fe8000bf05270 */
[----:B------:R-:W-:Y:S02]  /*4580*/  USEL UR18, UR4, URZ, UP0 ;  /* 0x000000ff04127287 */ /* 0x000fe40008000000 */
[----:B------:R-:W-:Y:S02]  /*4590*/  UPRMT UR4, UR37, 0x654, UR25 ;  /* 0x0000065425047896 */ /* 0x000fe40008000019 */
[----:B------:R-:W-:Y:S02]  /*45a0*/  USEL UR5, URZ, 0x1, UP0 ;  /* 0x00000001ff057887 */ /* 0x000fe40008000000 */
[----:B------:R-:W-:Y:S04]  /*45b0*/  ULEA UR17, UR18, UR32, 0x3 ;  /* 0x0000002012117291 */ /* 0x000fe8000f8e18ff */
[----:B------:R-:W-:Y:S01]  /*45c0*/  LOP3.LUT R6, R11, UR5, RZ, 0x3c, !PT ;  /* 0x000000050b067c12 */ /* 0x000fe2000f8e3cff */
[----:B------:R-:W-:Y:S03]  /*45d0*/  SYNCS.ARRIVE.TRANS64.RED.A1T0 RZ, [UR4], RZ ;  /* 0x000000ffffff79a7 */ /* 0x000fe60008100404 */
[----:B------:R-:W-:Y:S04]  /*45e0*/  SHF.L.U32 R5, R6, 0x1f, RZ ;  /* 0x0000001f06057819 */ /* 0x000fe800000006ff */
[----:B------:R-:W1:Y:S02]  /*45f0*/  SYNCS.PHASECHK.TRANS64.TRYWAIT P2, [UR17+0x58], R5 ;  /* 0x00005805ff0075a7 */ /* 0x000e640008041111 */
[----:B-12---:R-:W-:Y:S05]  /*4600*/  @!P2 BRA `(.L_x_70) ;  /* 0x000000ac00e4a947 */ /* 0x006fea0003800000 */
.L_x_200:
[----:B------:R-:W-:Y:S01]  /*4610*/  UIADD3 UR9, UPT, UPT, UR17, 0x40, URZ ;  /* 0x0000004011097890 */ /* 0x000fe2000fffe0ff */
[----:B------:R-:W-:Y:S01]  /*4620*/  @!P1 R2UR UR5, R4 ;  /* 0x00000000040592ca */ /* 0x000fe200000e0000 */
[----:B------:R-:W-:Y:S01]  /*4630*/  UMOV UR10, UR26 ;  /* 0x0000001a000a7c82 */ /* 0x000fe20008000000 */
[----:B------:R-:W-:Y:S01]  /*4640*/  @!P1 R2UR UR4, R2 ;  /* 0x00000000020492ca */ /* 0x000fe200000e0000 */
[----:B------:R-:W-:Y:S01]  /*4650*/  VOTEU.ALL UP1, P1 ;  /* 0x0000000000ff7886 */ /* 0x000fe20000820000 */
[----:B------:R-:W-:Y:S01]  /*4660*/  ISETP.NE.AND P0, PT, RZ, UR34, !P1 ;  /* 0x00000022ff007c0c */ /* 0x000fe2000cf05270 */
[----:B------:R-:W-:Y:S01]  /*4670*/  VOTEU.ALL UP0, P1 ;  /* 0x0000000000ff7886 */ /* 0x000fe20000800000 */
[----:B------:R-:W-:Y:S01]  /*4680*/  IMAD.U32 R2, RZ, RZ, UR33 ;  /* 0x00000021ff027e24 */ /* 0x000fe2000f8e00ff */
[----:B------:R-:W-:Y:S01]  /*4690*/  UMOV UR20, 0x0 ;  /* 0x0000000000147882 */ /* 0x000fe20000000000 */
[----:B------:R-:W-:Y:S01]  /*46a0*/  UMOV UR21, 0x10000000 ;  /* 0x1000000000157882 */ /* 0x000fe20000000000 */
[----:B------:R-:W-:Y:S01]  /*46b0*/  UMOV UR12, UR36 ;  /* 0x00000024000c7c82 */ /* 0x000fe20008000000 */
[----:B------:R-:W-:Y:S03]  /*46c0*/  @!UP0 UIADD3 UR6, UPT, UPT, UR33, 0xc0, URZ ;  /* 0x000000c021068890 */ /* 0x000fe6000fffe0ff */
[----:B------:R-:W-:Y:S01]  /*46d0*/  IMAD.U32 R4, RZ, RZ, UR5 ;  /* 0x00000005ff047e24 */ /* 0x000fe2000f8e00ff */
[----:B------:R-:W-:Y:S01]  /*46e0*/  UMOV UR5, 0x10000000 ;  /* 0x1000000000057882 */ /* 0x000fe20000000000 */
[----:B-1----:R-:W-:Y:S01]  /*46f0*/  IMAD.U32 R5, RZ, RZ, UR4 ;  /* 0x00000004ff057e24 */ /* 0x002fe2000f8e00ff */
[----:B------:R-:W-:Y:S01]  /*4700*/  @!UP0 ULEA UR4, UR18, UR32, 0xe ;  /* 0x0000002012048291 */ /* 0x000fe2000f8e70ff */
[----:B------:R-:W-:Y:S01]  /*4710*/  @!P1 IMAD.U32 R0, RZ, RZ, UR6 ;  /* 0x00000006ff009e24 */ /* 0x000fe2000f8e00ff */
[----:B------:R-:W-:Y:S01]  /*4720*/  @!P1 R2UR UR6, R4 ;  /* 0x00000000040692ca */ /* 0x000fe200000e0000 */
[----:B------:R-:W-:Y:S01]  /*4730*/  @P0 VIADD R0, R2, 0x20 ;  /* 0x0000002002000836 */ /* 0x000fe20000000000 */
[----:B------:R-:W-:Y:S01]  /*4740*/  @!P1 R2UR UR7, R5 ;  /* 0x00000000050792ca */ /* 0x000fe200000e0000 */
[----:B------:R-:W-:Y:S01]  /*4750*/  @!UP0 UIADD3 UR8, UPT, UPT, UR4, 0x200, URZ ;  /* 0x0000020004088890 */ /* 0x000fe2000fffe0ff */
[----:B------:R-:W-:Y:S11]  /*4760*/  PLOP3.LUT P0, PT, P1, PT, PT, 0x8, 0x80 ;  /* 0x000000000080781c */ /* 0x000ff60000f0e170 */
[----:B------:R-:W-:Y:S02]  /*4770*/  @!UPT UIADD3 URZ, UPT, UPT, URZ, URZ, URZ ;  /* 0x000000fffffff290 */ /* 0x000fe4000fffe0ff */
[C---:B------:R-:W-:Y:S02]  /*4780*/  @P0 R2UR.BROADCAST UR11, R0.reuse ;  /* 0x00000000000b02ca */ /* 0x040fe400008e0000 */
[----:B------:R-:W-:Y:S11]  /*4790*/  PLOP3.LUT P0, PT, P1, PT, PT, 0x8, 0x80 ;  /* 0x000000000080781c */ /* 0x000ff60000f0e170 */
[----:B------:R1:W-:Y:S01]  /*47a0*/  @!UP1 UTMALDG.3D [UR8], [UR6], desc[UR20] ;  /* 0x00001408060095b4 */ /* 0x0003e20008011000 */
[----:B------:R-:W-:Y:S01]  /*47b0*/  VOTEU.ALL UP1, P1 ;  /* 0x0000000000ff7886 */ /* 0x000fe20000820000 */
[C---:B-1----:R-:W-:Y:S01]  /*47c0*/  @P0 R2UR.BROADCAST UR11, R0.reuse ;  /* 0x00000000000b02ca */ /* 0x042fe200008e0000 */
[----:B------:R-:W-:Y:S01]  /*47d0*/  @!UP0 UIADD3 UR10, UPT, UPT, UR26, 0x20, URZ ;  /* 0x000000201a0a8890 */ /* 0x000fe2000fffe0ff */
[----:B------:R-:W-:Y:S01]  /*47e0*/  PLOP3.LUT P0, PT, P1, PT, PT, 0x8, 0x80 ;  /* 0x000000000080781c */ /* 0x000fe20000f0e170 */
[----:B------:R-:W-:Y:S10]  /*47f0*/  @!UP0 UIADD3 UR8, UPT, UPT, UR4, 0x1200, URZ ;  /* 0x0000120004088890 */ /* 0x000ff4000fffe0ff */
        /* <DEDUP_REMOVED lines=28> */
.L_x_202:
[----:B------:R-:W-:Y:S01]  /*49c0*/  UIADD3 UR9, UPT, UPT, UR16, 0x40, URZ ;  /* 0x0000004010097890 */ /* 0x000fe2000fffe0ff */
[----:B------:R-:W-:Y:S01]  /*49d0*/  @!P1 R2UR UR5, R5 ;  /* 0x00000000050592ca */ /* 0x000fe200000e0000 */
[----:B------:R-:W-:Y:S01]  /*49e0*/  UMOV UR21, 0x10000000 ;  /* 0x1000000000157882 */ /* 0x000fe20000000000 */
[----:B------:R-:W-:Y:S01]  /*49f0*/  @!P1 R2UR UR4, R4 ;  /* 0x00000000040492ca */ /* 0x000fe200000e0000 */
[----:B------:R-:W-:Y:S01]  /*4a00*/  UMOV UR10, UR26 ;  /* 0x0000001a000a7c82 */ /* 0x000fe20008000000 */
[----:B------:R-:W-:Y:S01]  /*4a10*/  ISETP.NE.AND P0, PT, RZ, UR34, !P1 ;  /* 0x00000022ff007c0c */ /* 0x000fe2000cf05270 */
[----:B------:R-:W-:Y:S01]  /*4a20*/  VOTEU.ALL UP0, P1 ;  /* 0x0000000000ff7886 */ /* 0x000fe20000800000 */
[----:B------:R-:W-:Y:S01]  /*4a30*/  VOTEU.ALL UP1, P1 ;  /* 0x0000000000ff7886 */ /* 0x000fe20000820000 */
[----:B------:R-:W-:Y:S01]  /*4a40*/  UMOV UR20, 0x0 ;  /* 0x0000000000147882 */ /* 0x000fe20000000000 */
[----:B------:R-:W-:Y:S02]  /*4a50*/  UMOV UR12, UR36 ;  /* 0x00000024000c7c82 */ /* 0x000fe40008000000 */
[----:B------:R-:W-:Y:S03]  /*4a60*/  @!UP0 UIADD3 UR6, UPT, UPT, UR33, 0xa0, URZ ;  /* 0x000000a021068890 */ /* 0x000fe6000fffe0ff */
[----:B------:R-:W-:Y:S01]  /*4a70*/  IMAD.U32 R4, RZ, RZ, UR5 ;  /* 0x00000005ff047e24 */ /* 0x000fe2000f8e00ff */
[----:B------:R-:W-:Y:S01]  /*4a80*/  UMOV UR5, 0x10000000 ;  /* 0x1000000000057882 */ /* 0x000fe20000000000 */
[----:B------:R-:W-:Y:S01]  /*4a90*/  IMAD.U32 R5, RZ, RZ, UR4 ;  /* 0x00000004ff057e24 */ /* 0x000fe2000f8e00ff */
[----:B------:R-:W-:Y:S01]  /*4aa0*/  @!UP0 ULEA UR4, UR18, UR32, 0xe ;  /* 0x0000002012048291 */ /* 0x000fe2000f8e70ff */
[----:B-1----:R-:W-:Y:S01]  /*4ab0*/  @!P1 IMAD.U32 R0, RZ, RZ, UR6 ;  /* 0x00000006ff009e24 */ /* 0x002fe2000f8e00ff */
        /* <DEDUP_REMOVED lines=42> */
.L_x_204:
[----:B------:R-:W-:Y:S01]  /*4d60*/  UIADD3 UR25, UPT, UPT, UR21, 0x40, URZ ;  /* 0x0000004015197890 */ /* 0x000fe2000fffe0ff */
[----:B------:R-:W-:Y:S01]  /*4d70*/  @!P1 R2UR UR5, R5 ;  /* 0x00000000050592ca */ /* 0x000fe200000e0000 */
[----:B------:R-:W-:Y:S01]  /*4d80*/  VOTEU.ALL UP1, P1 ;  /* 0x0000000000ff7886 */ /* 0x000fe20000820000 */
[----:B------:R-:W-:Y:S01]  /*4d90*/  @!P1 R2UR UR4, R4 ;  /* 0x00000000040492ca */ /* 0x000fe200000e0000 */
[----:B------:R-:W-:Y:S01]  /*4da0*/  UMOV UR30, 0x0 ;  /* 0x00000000001e7882 */ /* 0x000fe20000000000 */
[----:B------:R-:W-:Y:S01]  /*4db0*/  UMOV UR31, 0x10000000 ;  /* 0x10000000001f7882 */ /* 0x000fe20000000000 */
[----:B------:R-:W-:Y:S01]  /*4dc0*/  UMOV UR28, UR36 ;  /* 0x00000024001c7c82 */ /* 0x000fe20008000000 */
[----:B------:R-:W-:Y:S01]  /*4dd0*/  UMOV UR12, UR36 ;  /* 0x00000024000c7c82 */ /* 0x000fe20008000000 */
[----:B------:R-:W-:Y:S01]  /*4de0*/  UMOV UR9, UR25 ;  /* 0x0000001900097c82 */ /* 0x000fe20008000000 */
[----:B------:R-:W-:Y:S01]  /*4df0*/  UMOV UR20, UR36 ;  /* 0x0000002400147c82 */ /* 0x000fe20008000000 */
[----:B------:R-:W-:Y:S01]  /*4e00*/  VOTEU.ALL UP0, P1 ;  /* 0x0000000000ff7886 */ /* 0x000fe20000800000 */
[----:B------:R-:W-:Y:S01]  /*4e10*/  UMOV UR17, UR25 ;  /* 0x0000001900117c82 */ /* 0x000fe20008000000 */
[----:B-1----:R-:W-:Y:S02]  /*4e20*/  @!P1 IMAD.MOV.U32 R0, RZ, RZ, 0x4000 ;  /* 0x00004000ff009424 */ /* 0x002fe400078e00ff */
[----:B------:R-:W-:Y:S01]  /*4e30*/  IMAD.U32 R4, RZ, RZ, UR5 ;  /* 0x00000005ff047e24 */ /* 0x000fe2000f8e00ff */
[----:B------:R-:W-:Y:S01]  /*4e40*/  @!UP0 UIMAD UR5, UR34, -0x20, UR33 ;  /* 0xffffffe0220588a4 */ /* 0x000fe2000f8e0221 */
[----:B------:R-:W-:Y:S01]  /*4e50*/  IMAD.U32 R5, RZ, RZ, UR4 ;  /* 0x00000004ff057e24 */ /* 0x000fe2000f8e00ff */
[----:B------:R-:W-:Y:S02]  /*4e60*/  @!UP0 ULEA UR4, UR29, UR32, 0xe ;  /* 0x000000201d048291 */ /* 0x000fe4000f8e70ff */
[----:B------:R-:W-:Y:S01]  /*4e70*/  @!P1 R2UR UR6, R4 ;  /* 0x00000000040692ca */ /* 0x000fe200000e0000 */
[----:B------:R-:W-:Y:S01]  /*4e80*/  @!UP0 UIADD3 UR27, UPT, UPT, UR5, 0x80, URZ ;  /* 0x00000080051b8890 */ /* 0x000fe2000fffe0ff */
[----:B------:R-:W-:Y:S01]  /*4e90*/  @!P1 R2UR UR7, R5 ;  /* 0x00000000050792ca */ /* 0x000fe200000e0000 */
[----:B------:R-:W-:Y:S01]  /*4ea0*/  @!UP0 UIADD3 UR24, UPT, UPT, UR4, 0x200, URZ ;  /* 0x0000020004188890 */ /* 0x000fe2000fffe0ff */
[----:B------:R-:W-:Y:S01]  /*4eb0*/  @!P1 IADD3 R5, P0, PT, R12, 0x780, RZ ;  /* 0x000007800c059810 */ /* 0x000fe20007f1e0ff */
[----:B------:R-:W-:Y:S02]  /*4ec0*/  @!UP0 UIADD3 UR10, UPT, UPT, UR26, 0x20, URZ ;  /* 0x000000201a0a8890 */ /* 0x000fe4000fffe0ff */
[----:B------:R-:W-:Y:S01]  /*4ed0*/  @!UP0 UIADD3 UR8, UPT, UPT, UR4, 0x1200, URZ ;  /* 0x0000120004088890 */ /* 0x000fe2000fffe0ff */
[----:B------:R-:W-:Y:S01]  /*4ee0*/  UMOV UR11, UR27 ;  /* 0x0000001b000b7c82 */ /* 0x000fe20008000000 */
[----:B------:R-:W-:Y:S01]  /*4ef0*/  @!UP0 UIADD3 UR18, UPT, UPT, UR26, 0x40, URZ ;  /* 0x000000401a128890 */ /* 0x000fe2000fffe0ff */
[----:B------:R-:W-:Y:S01]  /*4f00*/  @!P1 IMAD.X R4, RZ, RZ, R13, P0 ;  /* 0x000000ffff049224 */ /* 0x000fe200000e060d */
[----:B------:R-:W-:Y:S01]  /*4f10*/  @!UP0 UIADD3 UR16, UPT, UPT, UR4, 0x2200, URZ ;  /* 0x0000220004108890 */ /* 0x000fe2000fffe0ff */
[----:B------:R-:W-:Y:S03]  /*4f20*/  UMOV UR19, UR27 ;  /* 0x0000001b00137c82 */ /* 0x000fe60008000000 */
[----:B------:R-:W-:Y:S01]  /*4f30*/  @!UP1 UTMALDG.3D [UR24], [UR6], desc[UR30] ;  /* 0x00001e18060095b4 */ /* 0x000fe20008011000 */
[----:B------:R-:W-:Y:S05]  /*4f40*/  VOTEU.ALL UP1, P1 ;  /* 0x0000000000ff7886 */ /* 0x000fea0000820000 */
[----:B------:R1:W-:Y:S02]  /*4f50*/  @!UP1 UTMALDG.3D [UR8], [UR6], desc[UR30] ;  /* 0x00001e08060095b4 */ /* 0x0003e40008011000 */
[----:B-1----:R-:W-:Y:S02]  /*4f60*/  @!UP0 UIADD3 UR10, UPT, UPT, UR26, 0x60, URZ ;  /* 0x000000601a0a8890 */ /* 0x002fe4000fffe0ff */
[----:B------:R-:W-:Y:S01]  /*4f70*/  @!UP0 UIADD3 UR8, UPT, UPT, UR4, 0x3200, URZ ;  /* 0x0000320004088890 */ /* 0x000fe2000fffe0ff */
[----:B------:R-:W-:Y:S01]  /*4f80*/  VOTEU.ALL UP0, P1 ;  /* 0x0000000000ff7886 */ /* 0x000fe20000800000 */
[----:B------:R-:W-:Y:S04]  /*4f90*/  UIADD3 UR4, UPT, UPT, UR29, 0x1, URZ ;  /* 0x000000011d047890 */ /* 0x000fe8000fffe0ff */
[----:B------:R-:W-:Y:S01]  /*4fa0*/  @!UP0 UTMALDG.3D [UR16], [UR6], desc[UR30] ;  /* 0x00001e10060085b4 */ /* 0x000fe20008011000 */
[----:B------:R-:W-:Y:S04]  /*4fb0*/  UISETP.NE.AND UP0, UPT, UR4, 0x3, UPT ;  /* 0x000000030400788c */ /* 0x000fe8000bf05270 */
[----:B------:R-:W-:Y:S02]  /*4fc0*/  USEL UR29, UR4, URZ, UP0 ;  /* 0x000000ff041d7287 */ /* 0x000fe40008000000 */
[----:B------:R-:W-:Y:S02]  /*4fd0*/  USEL UR5, URZ, 0x1, UP0 ;  /* 0x00000001ff057887 */ /* 0x000fe40008000000 */
[----:B------:R-:W-:Y:S01]  /*4fe0*/  VOTEU.ALL UP0, P1 ;  /* 0x0000000000ff7886 */ /* 0x000fe20000800000 */
[----:B------:R-:W-:Y:S03]  /*4ff0*/  UPRMT UR4, UR37, 0x654, UR25 ;  /* 0x0000065425047896 */ /* 0x000fe60008000019 */
[----:B------:R-:W-:Y:S01]  /*5000*/  LOP3.LUT R6, R6, UR5, RZ, 0x3c, !PT ;  /* 0x0000000506067c12 */ /* 0x000fe2000f8e3cff */
[----:B------:R1:W-:Y:S01]  /*5010*/  @!UP0 UTMALDG.3D [UR8], [UR6], desc[UR30] ;  /* 0x00001e08060085b4 */ /* 0x0003e20008011000 */
[----:B------:R2:W-:Y:S02]  /*5020*/  @!P1 SYNCS.ARRIVE.TRANS64.RED.A0TR RZ, [UR21+0x40], R0 ;  /* 0x00004000ffff99a7 */ /* 0x0005e40008300415 */
[----:B------:R-:W-:Y:S02]  /*5030*/  SHF.L.U32 R7, R6, 0x1f, RZ ;  /* 0x0000001f06077819 */ /* 0x000fe400000006ff */
[----:B------:R-:W-:Y:S01]  /*5040*/  SYNCS.ARRIVE.TRANS64.RED.A1T0 RZ, [UR4], RZ ;  /* 0x000000ffffff79a7 */ /* 0x000fe20008100404 */
[----:B-1----:R-:W-:Y:S09]  /*5050*/  ULEA UR6, UR29, UR32, 0x3 ;  /* 0x000000201d067291 */ /* 0x002ff2000f8e18ff */
[----:B------:R-:W1:Y:S02]  /*5060*/  SYNCS.PHASECHK.TRANS64.TRYWAIT P2, [UR6+0x58], R7 ;  /* 0x00005807ff0075a7 */ /* 0x000e640008041106 */
[----:B-12---:R-:W-:Y:S05]  /*5070*/  @!P2 BRA `(.L_x_73) ;  /* 0x000000a40090a947 */ /* 0x006fea0003800000 */
.L_x_206:
        /* <DEDUP_REMOVED lines=14> */
[----:B------:R-:W-:Y:S01]  /*5160*/  @!UP0 ULEA UR5, UR34, UR33, 0x5 ;  /* 0x0000002122058291 */ /* 0x000fe2000f8e28ff */
        /* <DEDUP_REMOVED lines=21> */
[----:B------:R1:W-:Y:S01]  /*52c0*/  @!UP0 UTMALDG.3D [UR16], [UR30], desc[UR38] ;  /* 0x000026101e0085b4 */ /* 0x0003e20008011000 */
[----:B------:R-:W-:Y:S04]  /*52d0*/  UISETP.NE.AND UP0, UPT, UR4, 0x3, UPT ;  /* 0x000000030400788c */ /* 0x000fe8000bf05270 */
[----:B------:R-:W-:Y:S06]  /*52e0*/  USEL UR5, URZ, 0x1, UP0 ;  /* 0x00000001ff057887 */ /* 0x000fec0008000000 */
[----:B------:R-:W-:Y:S04]  /*52f0*/  LOP3.LUT R6, R6, UR5, RZ, 0x3c, !PT ;  /* 0x0000000506067c12 */ /* 0x000fe8000f8e3cff */
[----:B------:R-:W-:Y:S01]  /*5300*/  SHF.L.U32 R7, R6, 0x1f, RZ ;  /* 0x0000001f06077819 */ /* 0x000fe200000006ff */
[----:B-1----:R-:W-:Y:S02]  /*5310*/  USEL UR17, UR4, URZ, UP0 ;  /* 0x000000ff04117287 */ /* 0x002fe40008000000 */
[----:B------:R-:W-:Y:S01]  /*5320*/  VOTEU.ALL UP0, P1 ;  /* 0x0000000000ff7886 */ /* 0x000fe20000800000 */
[----:B------:R-:W-:Y:S02]  /*5330*/  UPRMT UR4, UR37, 0x654, UR25 ;  /* 0x0000065425047896 */ /* 0x000fe40008000019 */
[----:B------:R-:W-:Y:S02]  /*5340*/  ULEA UR16, UR17, UR32, 0x3 ;  /* 0x0000002011107291 */ /* 0x000fe4000f8e18ff */
[----:B------:R1:W-:Y:S01]  /*5350*/  @!UP0 UTMALDG.3D [UR8], [UR30], desc[UR38] ;  /* 0x000026081e0085b4 */ /* 0x0003e20008011000 */
[----:B------:R1:W-:Y:S04]  /*5360*/  @!P1 SYNCS.ARRIVE.TRANS64.RED.A0TR RZ, [UR6+0x40], R0 ;  /* 0x00004000ffff99a7 */ /* 0x0003e80008300406 */
[----:B------:R-:W-:Y:S02]  /*5370*/  SYNCS.ARRIVE.TRANS64.RED.A1T0 RZ, [UR4], RZ ;  /* 0x000000ffffff79a7 */ /* 0x000fe40008100404 */
[----:B------:R-:W2:Y:S02]  /*5380*/  SYNCS.PHASECHK.TRANS64.TRYWAIT P2, [UR16+0x58], R7 ;  /* 0x00005807ff0075a7 */ /* 0x000ea40008041110 */
[----:B-12---:R-:W-:Y:S05]  /*5390*/  @!P2 BRA `(.L_x_74) ;  /* 0x000000a000e0a947 */ /* 0x006fea0003800000 */
.L_x_208:
        /* <DEDUP_REMOVED lines=58> */
.L_x_210:
[----:B------:R-:W-:Y:S01]  /*5740*/  UIADD3 UR9, UPT, UPT, UR17, 0x40, URZ ;  /* 0x0000004011097890 */ /* 0x000fe2000fffe0ff */
[----:B------:R-:W-:Y:S01]  /*5750*/  @!P1 R2UR UR5, R5 ;  /* 0x00000000050592ca */ /* 0x000fe200000e0000 */
[----:B------:R-:W-:Y:S01]  /*5760*/  UMOV UR10, UR26 ;  /* 0x0000001a000a7c82 */ /* 0x000fe20008000000 */
[----:B------:R-:W-:Y:S01]  /*5770*/  @!P1 R2UR UR4, R4 ;  /* 0x00000000040492ca */ /* 0x000fe200000e0000 */
[----:B------:R-:W-:Y:S01]  /*5780*/  VOTEU.ALL UP1, P1 ;  /* 0x0000000000ff7886 */ /* 0x000fe20000820000 */
[----:B------:R-:W-:Y:S01]  /*5790*/  ISETP.NE.AND P0, PT, RZ, UR34, !P1 ;  /* 0x00000022ff007c0c */ /* 0x000fe2000cf05270 */
[----:B------:R-:W-:Y:S01]  /*57a0*/  VOTEU.ALL UP0, P1 ;  /* 0x0000000000ff7886 */ /* 0x000fe20000800000 */
[----:B------:R-:W-:Y:S01]  /*57b0*/  UMOV UR20, 0x0 ;  /* 0x0000000000147882 */ /* 0x000fe20000000000 */
        /* <DEDUP_REMOVED lines=50> */
.L_x_212:
[----:B------:R-:W-:Y:S01]  /*5ae0*/  UIADD3 UR9, UPT, UPT, UR16, 0x40, URZ ;  /* 0x0000004010097890 */ /* 0x000fe2000fffe0ff */
[----:B------:R-:W-:Y:S01]  /*5af0*/  @!P1 R2UR UR5, R4 ;  /* 0x00000000040592ca */ /* 0x000fe200000e0000 */
[----:B------:R-:W-:Y:S01]  /*5b00*/  UIADD3 UR35, UPT, UPT, UR35, 0x1, URZ ;  /* 0x0000000123237890 */ /* 0x000fe2000fffe0ff */
[----:B------:R-:W-:Y:S01]  /*5b10*/  @!P1 R2UR UR4, R2 ;  /* 0x00000000020492ca */ /* 0x000fe200000e0000 */
[----:B------:R-:W-:Y:S01]  /*5b20*/  UIADD3 UR25, UPT, UPT, UR13, UR54, URZ ;  /* 0x000000360d197290 */ /* 0x000fe2000fffe0ff */
[----:B------:R-:W-:Y:S01]  /*5b30*/  ISETP.NE.OR P0, PT, RZ, UR34, P1 ;  /* 0x00000022ff007c0c */ /* 0x000fe20008f05670 */
[----:B------:R-:W-:Y:S01]  /*5b40*/  VOTEU.ALL UP1, P1 ;  /* 0x0000000000ff7886 */ /* 0x000fe20000820000 */
[----:B------:R-:W-:Y:S01]  /*5b50*/  UMOV UR20, 0x0 ;  /* 0x0000000000147882 */ /* 0x000fe20000000000 */
[----:B------:R-:W-:Y:S01]  /*5b60*/  UMOV UR21, 0x10000000 ;  /* 0x1000000000157882 */ /* 0x000fe20000000000 */
[----:B------:R-:W-:Y:S01]  /*5b70*/  UMOV UR10, UR26 ;  /* 0x0000001a000a7c82 */ /* 0x000fe20008000000 */
[----:B------:R-:W-:Y:S01]  /*5b80*/  UMOV UR12, UR36 ;  /* 0x00000024000c7c82 */ /* 0x000fe20008000000 */
[----:B------:R-:W-:Y:S01]  /*5b90*/  VOTEU.ALL UP0, P1 ;  /* 0x0000000000ff7886 */ /* 0x000fe20000800000 */
[----:B------:R-:W-:Y:S01]  /*5ba0*/  VIADD R10, R10, 0x1 ;  /* 0x000000010a0a7836 */ /* 0x000fe20000000000 */
[----:B------:R-:W-:Y:S01]  /*5bb0*/  UMOV UR36, UR40 ;  /* 0x0000002800247c82 */ /* 0x000fe20008000000 */
[----:B------:R-:W-:Y:S01]  /*5bc0*/  IMAD.U32 R4, RZ, RZ, UR5 ;  /* 0x00000005ff047e24 */ /* 0x000fe2000f8e00ff */
[----:B------:R-:W-:Y:S01]  /*5bd0*/  UMOV UR5, 0x10000000 ;  /* 0x1000000000057882 */ /* 0x000fe20000000000 */
[----:B------:R-:W-:Y:S01]  /*5be0*/  @!UP0 UIADD3 UR6, UPT, UPT, UR33, 0xe0, URZ ;  /* 0x000000e021068890 */ /* 0x000fe2000fffe0ff */
[----:B-1----:R-:W-:Y:S01]  /*5bf0*/  IMAD.U32 R5, RZ, RZ, UR4 ;  /* 0x00000004ff057e24 */ /* 0x002fe2000f8e00ff */
[----:B------:R-:W-:Y:S04]  /*5c00*/  @!UP0 ULEA UR4, UR18, UR32, 0xe ;  /* 0x0000002012048291 */ /* 0x000fe8000f8e70ff */
[----:B------:R-:W-:Y:S01]  /*5c10*/  @!UP0 UIADD3 UR8, UPT, UPT, UR4, 0x200, URZ ;  /* 0x0000020004088890 */ /* 0x000fe2000fffe0ff */
[----:B------:R-:W-:Y:S01]  /*5c20*/  @!P1 IMAD.U32 R0, RZ, RZ, UR6 ;  /* 0x00000006ff009e24 */ /* 0x000fe2000f8e00ff */
[----:B------:R-:W-:Y:S01]  /*5c30*/  @!P1 R2UR UR6, R4 ;  /* 0x00000000040692ca */ /* 0x000fe200000e0000 */
[----:B------:R-:W-:Y:S01]  /*5c40*/  @!P0 IMAD R0, RZ, RZ, UR33 ;  /* 0x00000021ff008e24 */ /* 0x000fe2000f8e02ff */
[----:B------:R-:W-:Y:S02]  /*5c50*/  @!P1 R2UR UR7, R5 ;  /* 0x00000000050792ca */ /* 0x000fe400000e0000 */
[----:B------:R-:W-:Y:S11]  /*5c60*/  PLOP3.LUT P0, PT, P1, PT, PT, 0x8, 0x80 ;  /* 0x000000000080781c */ /* 0x000ff60000f0e170 */
[----:B------:R-:W-:Y:S02]  /*5c70*/  @!UPT UIADD3 URZ, UPT, UPT, URZ, URZ, URZ ;  /* 0x000000fffffff290 */ /* 0x000fe4000fffe0ff */
[C---:B------:R-:W-:Y:S02]  /*5c80*/  @P0 R2UR.BROADCAST UR11, R0.reuse ;  /* 0x00000000000b02ca */ /* 0x040fe400008e0000 */
[----:B------:R-:W-:Y:S11]  /*5c90*/  PLOP3.LUT P0, PT, P1, PT, PT, 0x8, 0x80 ;  /* 0x000000000080781c */ /* 0x000ff60000f0e170 */
[----:B------:R1:W-:Y:S01]  /*5ca0*/  @!UP1 UTMALDG.3D [UR8], [UR6], desc[UR20] ;  /* 0x00001408060095b4 */ /* 0x0003e20008011000 */
[----:B------:R-:W-:Y:S01]  /*5cb0*/  VOTEU.ALL UP1, P1 ;  /* 0x0000000000ff7886 */ /* 0x000fe20000820000 */
[----:B-1----:R-:W-:Y:S01]  /*5cc0*/  @!UP0 UIADD3 UR10, UPT, UPT, UR26, 0x20, URZ ;  /* 0x000000201a0a8890 */ /* 0x002fe2000fffe0ff */
[C---:B------:R-:W-:Y:S01]  /*5cd0*/  @P0 R2UR.BROADCAST UR11, R0.reuse ;  /* 0x00000000000b02ca */ /* 0x040fe200008e0000 */
[----:B------:R-:W-:Y:S01]  /*5ce0*/  @!UP0 UIADD3 UR8, UPT, UPT, UR4, 0x1200, URZ ;  /* 0x0000120004088890 */ /* 0x000fe2000fffe0ff */
        /* <DEDUP_REMOVED lines=8> */
[----:B------:R-:W-:Y:S01]  /*5d70*/  UPLOP3.LUT UP1, UPT, UPT, UPT, UPT, 0x80, 0x8 ;  /* 0x000000000008789c */ /* 0x000fe20003f2f070 */
[----:B-1----:R-:W-:Y:S01]  /*5d80*/  @P0 R2UR.BROADCAST UR11, R0 ;  /* 0x00000000000b02ca */ /* 0x002fe200008e0000 */
[----:B------:R-:W-:Y:S01]  /*5d90*/  @!UP0 UIADD3 UR10, UPT, UPT, UR26, 0x60, URZ ;  /* 0x000000601a0a8890 */ /* 0x000fe2000fffe0ff */
[C---:B------:R-:W-:Y:S01]  /*5da0*/  ISETP.NE.AND P0, PT, R10.reuse, 0x2, PT ;  /* 0x000000020a00780c */ /* 0x040fe20003f05270 */
[----:B------:R-:W-:Y:S01]  /*5db0*/  @!UP0 UIADD3 UR8, UPT, UPT, UR4, 0x3200, URZ ;  /* 0x0000320004088890 */ /* 0x000fe2000fffe0ff */
[----:B------:R-:W-:Y:S02]  /*5dc0*/  VOTEU.ALL UP0, P1 ;  /* 0x0000000000ff7886 */ /* 0x000fe40000800000 */
[----:B------:R-:W-:Y:S01]  /*5dd0*/  UMOV UR4, 0x0 ;  /* 0x0000000000047882 */ /* 0x000fe20000000000 */
[----:B------:R-:W-:Y:S02]  /*5de0*/  SEL R0, RZ, 0x1, P0 ;  /* 0x00000001ff007807 */ /* 0x000fe40000000000 */
[----:B------:R-:W-:Y:S02]  /*5df0*/  SEL R10, R10, RZ, P0 ;  /* 0x000000ff0a0a7207 */ /* 0x000fe40000000000 */
[----:B------:R-:W-:Y:S02]  /*5e00*/  LOP3.LUT R9, R9, R0, RZ, 0x3c, !PT ;  /* 0x0000000009097212 */ /* 0x000fe400078e3cff */
[----:B------:R1:W-:Y:S01]  /*5e10*/  @!UP0 UTMALDG.3D [UR8], [UR6], desc[UR4] ;  /* 0x00000408060085b4 */ /* 0x0003e20008011000 */
[----:B------:R2:W-:Y:S01]  /*5e20*/  @!P1 SYNCS.ARRIVE.TRANS64.RED.A0TR RZ, [UR16+0x40], R3 ;  /* 0x00004003ffff99a7 */ /* 0x0005e20008300410 */
[----:B-1----:R-:W-:Y:S02]  /*5e30*/  UIADD3 UR4, UPT, UPT, UR18, 0x1, URZ ;  /* 0x0000000112047890 */ /* 0x002fe4000fffe0ff */
[----:B------:R-:W-:Y:S02]  /*5e40*/  UIADD3 UR11, UPT, UPT, UR14, UR52, URZ ;  /* 0x000000340e0b7290 */ /* 0x000fe4000fffe0ff */
[----:B------:R-:W-:Y:S04]  /*5e50*/  UISETP.NE.AND UP0, UPT, UR4, 0x3, UPT ;  /* 0x000000030400788c */ /* 0x000fe8000bf05270 */
[----:B------:R-:W-:Y:S02]  /*5e60*/  USEL UR29, UR4, URZ, UP0 ;  /* 0x000000ff041d7287 */ /* 0x000fe40008000000 */
[----:B------:R-:W-:Y:S02]  /*5e70*/  UPRMT UR4, UR37, 0x654, UR9 ;  /* 0x0000065425047896 */ /* 0x000fe40008000009 */
[----:B------:R-:W-:Y:S06]  /*5e80*/  USEL UR5, URZ, 0x1, UP0 ;  /* 0x00000001ff057887 */ /* 0x000fec0008000000 */
[----:B------:R-:W-:Y:S01]  /*5e90*/  LOP3.LUT R11, R6, UR5, RZ, 0x3c, !PT ;  /* 0x00000005060b7c12 */ /* 0x000fe2000f8e3cff */
[----:B------:R-:W-:Y:S01]  /*5ea0*/  SYNCS.ARRIVE.TRANS64.RED.A1T0 RZ, [UR4], RZ ;  /* 0x000000ffffff79a7 */ /* 0x000fe20008100404 */
[----:B------:R-:W-:Y:S05]  /*5eb0*/  BRA.U UP3, `(.L_x_77) ;  /* 0xffffffd903b87547 */ /* 0x000fea000b83ffff */
[----:B------:R-:W-:Y:S01]  /*5ec0*/  UIADD3 UR32, UPT, UPT, UR32, 0x58, URZ ;  /* 0x0000005820207890 */ /* 0x000fe2000fffe0ff */
[----:B--2---:R-:W-:-:S03]  /*5ed0*/  SHF.L.U32 R3, R11, 0x1f, RZ ;  /* 0x0000001f0b037819 */ /* 0x004fc600000006ff */
[----:B------:R-:W-:-:S09]  /*5ee0*/  ULEA UR4, UR29, UR32, 0x3 ;  /* 0x000000201d047291 */ /* 0x000fd2000f8e18ff */
[----:B------:R-:W1:Y:S02]  /*5ef0*/  SYNCS.PHASECHK.TRANS64.TRYWAIT P0, [UR4], R3 ;  /* 0x00000003ff0075a7 */ /* 0x000e640008001104 */
[----:B-1----:R-:W-:Y:S05]  /*5f00*/  @!P0 BRA `(.L_x_78) ;  /* 0x00000098004c8947 */ /* 0x002fea0003800000 */
.L_x_214:
        /* <DEDUP_REMOVED lines=9> */
.L_x_216:
        /* <DEDUP_REMOVED lines=8> */
.L_x_80:
[----:B-1----:R1:W2:Y:S02]  /*6020*/  SYNCS.PHASECHK.TRANS64.TRYWAIT P0, [R0+URZ], R3 ;  /* 0x00000003000075a7 */ /* 0x0022a400080011ff */
[----:B--2---:R-:W-:Y:S05]  /*6030*/  @!P0 NANOSLEEP.SYNCS 0x989680 ;  /* 0x009896800000895d */ /* 0x004fea0003900000 */
[----:B------:R-:W2:Y:S02]  /*6040*/  @!P0 SYNCS.PHASECHK.TRANS64 P0, [R0+URZ], R3 ;  /* 0x00000003000085a7 */ /* 0x000ea400080010ff */
[----:B--23--:R-:W-:Y:S05]  /*6050*/  @P0 EXIT ;  /* 0x000000000000094d */ /* 0x00cfea0003800000 */
[----:B------:R-:W-:Y:S05]  /*6060*/  BRA `(.L_x_80) ;  /* 0xfffffffc00ec7947 */ /* 0x000fea000383ffff */
.L_x_62:
[----:B------:R-:W-:-:S06]  /*6070*/  UISETP.GE.AND UP0, UPT, UR20, 0x4, UPT ;  /* 0x000000041400788c */ /* 0x000fcc000bf06270 */
[----:B------:R-:W-:-:S13]  /*6080*/  PLOP3.LUT P0, PT, PT, PT, UP0, 0x80, 0x8 ;  /* 0x000000000008781c */ /* 0x000fda0003f0f008 */
[----:B------:R-:W-:Y:S05]  /*6090*/  @!P0 EXIT ;  /* 0x000000000000894d */ /* 0x000fea0003800000 */
[----:B------:R-:W-:Y:S01]  /*60a0*/  BAR.SYNC.DEFER_BLOCKING 0x6, 0xa0 ;  /* 0x0182800000007b1d */ /* 0x000fe20000010000 */
[----:B------:R-:W-:Y:S02]  /*60b0*/  HFMA2 R92, -RZ, RZ, 0, 2.384185791015625e-06 ;  /* 0x00000028ff5c7431 */ /* 0x000fe400000001ff */
[C---:B------:R-:W-:Y:S01]  /*60c0*/  IMAD.SHL.U32 R0, R93.reuse, 0x4, RZ ;  /* 0x000000045d007824 */ /* 0x040fe200078e00ff */
[C---:B------:R-:W-:Y:S01]  /*60d0*/  SHF.L.U32 R2, R93.reuse, 0x10, RZ ;  /* 0x000000105d027819 */ /* 0x040fe200000006ff */
[C---:B------:R-:W-:Y:S01]  /*60e0*/  IMAD.SHL.U32 R91, R93.reuse, 0x80, RZ ;  /* 0x000000805d5b7824 */ /* 0x040fe200078e00ff */
[----:B------:R-:W-:Y:S01]  /*60f0*/  R2P PR, R93, 0x18 ;  /* 0x000000185d007804 */ /* 0x000fe20000000000 */
[----:B------:R-:W-:Y:S01]  /*6100*/  UMOV UR4, 0x400 ;  /* 0x0000040000047882 */ /* 0x000fe20000000000 */
[----:B------:R-:W1:Y:S01]  /*6110*/  LDCU.64 UR6, c[0x0][0xa88] ;  /* 0x00015100ff0677ac */ /* 0x000e620008000a00 */
[----:B------:R-:W2:Y:S01]  /*6120*/  LDC.64 R76, c[0x0][0xab0] ;  /* 0x0002ac00ff4c7b82 */ /* 0x000ea20000000a00 */
[----:B------:R-:W-:Y:S01]  /*6130*/  LOP3.LUT R2, R2, 0x600000, RZ, 0xc0, !PT ;  /* 0x0060000002027812 */ /* 0x000fe200078ec0ff */
[----:B------:R-:W-:Y:S01]  /*6140*/  IMAD.MOV.U32 R90, RZ, RZ, 0x50 ;  /* 0x00000050ff5a7424 */ /* 0x000fe200078e00ff */
[----:B------:R-:W-:Y:S01]  /*6150*/  ULEA UR4, UR37, UR4, 0x18 ;  /* 0x0000000425047291 */ /* 0x000fe2000f8ec0ff */
[----:B------:R-:W-:Y:S01]  /*6160*/  LOP3.LUT R91, R91, 0x307c, R0, 0xc8, !PT ;  /* 0x0000307c5b5b7812 */ /* 0x000fe200078ec800 */
[----:B------:R-:W3:Y:S01]  /*6170*/  LDCU UR5, c[0x0][0x370] ;  /* 0x00006e00ff0577ac */ /* 0x000ee20008000800 */
[----:B------:R-:W-:-:S02]  /*6180*/  LOP3.LUT R93, R93, 0x60, RZ, 0xc0, !PT ;  /* 0x000000605d5d7812 */ /* 0x000fc400078ec0ff */
[----:B------:R-:W-:Y:S01]  /*6190*/  CS2R R88, SRZ ;  /* 0x0000000000587805 */ /* 0x000fe2000001ff00 */
[----:B------:R-:W4:Y:S01]  /*61a0*/  LDC.64 R74, c[0x0][0xaa8] ;  /* 0x0002aa00ff4a7b82 */ /* 0x000f220000000a00 */
[----:B------:R-:W-:Y:S01]  /*61b0*/  SEL R92, R92, 0x18, !P3 ;  /* 0x000000185c5c7807 */ /* 0x000fe20005800000 */
[----:B------:R-:W2:Y:S01]  /*61c0*/  LDCU.64 UR58, c[0x0][0x348] ;  /* 0x00006900ff3a77ac */ /* 0x000ea20008000a00 */
[----:B------:R-:W-:Y:S01]  /*61d0*/  SEL R90, R90, 0x30, !P4 ;  /* 0x000000305a5a7807 */ /* 0x000fe20006000000 */
[----:B------:R-:W-:Y:S01]  /*61e0*/  UMOV UR56, 0x1 ;  /* 0x0000000100387882 */ /* 0x000fe20000000000 */
[----:B------:R-:W2:Y:S01]  /*61f0*/  LDCU UR45, c[0x0][0xd0c] ;  /* 0x0001a180ff2d77ac */ /* 0x000ea20008000800 */
[----:B------:R-:W2:Y:S01]  /*6200*/  LDS R3, [UR4+0x100] ;  /* 0x00010004ff037984 */ /* 0x000ea20008000800 */
[----:B-1----:R-:W-:Y:S02]  /*6210*/  IMAD.U32 R82, RZ, RZ, UR6 ;  /* 0x00000006ff527e24 */ /* 0x002fe4000f8e00ff */
[----:B------:R-:W-:Y:S01]  /*6220*/  IMAD.U32 R81, RZ, RZ, UR7 ;  /* 0x00000007ff517e24 */ /* 0x000fe2000f8e00ff */
[----:B------:R-:W1:Y:S01]  /*6230*/  LDCU.64 UR6, c[0x0][0xa90] ;  /* 0x00015200ff0677ac */ /* 0x000e620008000a00 */
[----:B---3--:R-:W-:Y:S01]  /*6240*/  IMAD.U32 R85, RZ, RZ, UR5 ;  /* 0x00000005ff557e24 */ /* 0x008fe2000f8e00ff */
[----:B------:R-:W-:Y:S01]  /*6250*/  UIADD3 UR4, UPT, UPT, UR4, 0x200, URZ ;  /* 0x0000020004047890 */ /* 0x000fe2000fffe0ff */
[----:B------:R-:W3:Y:S05]  /*6260*/  LDCU UR41, c[0x0][0xd30] ;  /* 0x0001a600ff2977ac */ /* 0x000eea0008000800 */
[----:B------:R-:W-:Y:S01]  /*6270*/  IMAD.U32 R95, RZ, RZ, UR4 ;  /* 0x00000004ff5f7e24 */ /* 0x000fe2000f8e00ff */
[----:B------:R-:W-:Y:S01]  /*6280*/  IADD3 R91, PT, PT, R91, UR4, RZ ;  /* 0x000000045b5b7c10 */ /* 0x000fe2000fffe0ff */
[----:B------:R-:W2:Y:S01]  /*6290*/  LDCU.64 UR42, c[0x0][0xd28] ;  /* 0x0001a500ff2a77ac */ /* 0x000ea20008000a00 */
[----:B------:R-:W2:Y:S01]  /*62a0*/  LDCU.128 UR60, c[0x0][0xd10] ;  /* 0x0001a200ff3c77ac */ /* 0x000ea20008000c00 */
[----:B-1----:R-:W-:Y:S01]  /*62b0*/  MOV R84, UR6 ;  /* 0x0000000600547c02 */ /* 0x002fe20008000f00 */
[----:B------:R-:W-:Y:S01]  /*62c0*/  IMAD.U32 R83, RZ, RZ, UR7 ;  /* 0x00000007ff537e24 */ /* 0x000fe2000f8e00ff */
[----:B------:R-:W1:Y:S01]  /*62d0*/  LDCU UR57, c[0x0][0x374] ;  /* 0x00006e80ff3977ac */ /* 0x000e620008000800 */
[----:B------:R-:W-:Y:S01]  /*62e0*/  UMOV UR37, URZ ;  /* 0x000000ff00257c82 */ /* 0x000fe20008000000 */
[----:B------:R-:W-:Y:S01]  /*62f0*/  UMOV UR52, URZ ;  /* 0x000000ff00347c82 */ /* 0x000fe20008000000 */
[----:B------:R-:W-:Y:S01]  /*6300*/  UMOV UR55, URZ ;  /* 0x000000ff00377c82 */ /* 0x000fe20008000000 */
[----:B------:R-:W-:Y:S01]  /*6310*/  UMOV UR53, URZ ;  /* 0x000000ff00357c82 */ /* 0x000fe20008000000 */
[----:B--23--:R-:W-:-:S07]  /*6320*/  IMAD.IADD R2, R3, 0x1, R2 ;  /* 0x0000000103027824 */ /* 0x00cfce00078e0202 */
.L_x_171:
[----:B------:R-:W2:Y:S01]  /*6330*/  S2UR UR40, SR_CgaCtaId ;  /* 0x00000000002879c3 */ /* 0x000ea20000008800 */
[----:B------:R-:W-:Y:S01]  /*6340*/  UMOV UR4, 0x400 ;  /* 0x0000040000047882 */ /* 0x000fe20000000000 */
[----:B------:R-:W-:Y:S01]  /*6350*/  SHF.L.U32 R3, R89, 0x1f, RZ ;  /* 0x0000001f59037819 */ /* 0x000fe200000006ff */
[----:B--2---:R-:W-:Y:S06]  /*6360*/  ULEA UR47, UR40, UR4, 0x18 ;  /* 0x00000004282f7291 */ /* 0x004fec000f8ec0ff */
[C---:B------:R-:W-:Y:S02]  /*6370*/  LEA R0, R88.reuse, UR47, 0x3 ;  /* 0x0000002f58007c11 */ /* 0x040fe4000f8e18ff */
[----:B------:R-:W-:Y:S02]  /*6380*/  LEA R5, R88, UR47, 0x4 ;  /* 0x0000002f58057c11 */ /* 0x000fe4000f8e20ff */
[----:B------:R-:W2:Y:S02]  /*6390*/  SYNCS.PHASECHK.TRANS64.TRYWAIT P0, [R0+URZ+0x80], R3 ;  /* 0x00008003000075a7 */ /* 0x000ea400080011ff */
[----:B--23--:R-:W-:Y:S05]  /*63a0*/  @!P0 BRA `(.L_x_81) ;  /* 0x0000009400548947 */ /* 0x00cfea0003800000 */
.L_x_217:
[----:B------:R-:W-:Y:S01]  /*63b0*/  R2UR UR7, R94 ;  /* 0x000000005e0772ca */ /* 0x000fe200000e0000 */
[----:B------:R-:W3:Y:S01]  /*63c0*/  LDS.128 R4, [R5+0xe0] ;  /* 0x0000e00005047984 */ /* 0x000ee20000000c00 */
[----:B--2---:R-:W-:Y:S01]  /*63d0*/  VIADD R0, R0, 0x90 ;  /* 0x0000009000007836 */ /* 0x004fe20000000000 */
[----:B------:R-:W-:Y:S04]  /*63e0*/  UISETP.GE.AND UP0, UPT, UR44, 0x1, UPT ;  /* 0x000000012c00788c */ /* 0x000fe8000bf06270 */
[----:B------:R-:W-:Y:S01]  /*63f0*/  PRMT R0, RZ, 0x654, R0 ;  /* 0x00000654ff007816 */ /* 0x000fe20000000000 */
[----:B------:R-:W-:Y:S01]  /*6400*/  @!PT LDS RZ, [RZ] ;  /* 0x00000000fffff984 */ /* 0x000fe20000000800 */
[----:B------:R-:W-:Y:S01]  /*6410*/  @!PT LDS RZ, [RZ] ;  /* 0x00000000fffff984 */ /* 0x000fe20000000800 */
[----:B------:R-:W-:Y:S01]  /*6420*/  @!PT LDS RZ, [RZ] ;  /* 0x00000000fffff984 */ /* 0x000fe20000000800 */
[----:B------:R-:W-:Y:S01]  /*6430*/  @!PT LDS RZ, [RZ] ;  /* 0x00000000fffff984 */ /* 0x000fe20000000800 */
[----:B------:R2:W-:Y:S06]  /*6440*/  MEMBAR.ALL.CTA ;  /* 0x0000000000007992 */ /* 0x0005ec0000008000 */
[----:B--2---:R-:W2:Y:S02]  /*6450*/  FENCE.VIEW.ASYNC.S ;  /* 0x00000000000073c6 */ /* 0x004ea40000000000 */
[----:B--2---:R2:W-:Y:S01]  /*6460*/  SYNCS.ARRIVE.TRANS64.RED.A1T0 RZ, [R0+URZ], RZ ;  /* 0x000000ff00ff79a7 */ /* 0x0045e200081004ff */
[----:B---3--:R-:W-:Y:S11]  /*6470*/  LOP3.LUT P0, RZ, R6, 0x1, RZ, 0xc0, !PT ;  /* 0x0000000106ff7812 */ /* 0x008ff6000780c0ff */
[----:B------:R-:W-:Y:S02]  /*6480*/  @!UPT UIADD3 URZ, UPT, UPT, URZ, URZ, URZ ;  /* 0x000000fffffff290 */ /* 0x000fe4000fffe0ff */
[----:B------:R-:W-:Y:S01]  /*6490*/  VOTEU.ANY UP1, P0 ;  /* 0x0000000000ff7886 */ /* 0x000fe20000020100 */
[----:B------:R-:W-:Y:S01]  /*64a0*/  PLOP3.LUT P0, PT, PT, PT, UP1, 0x80, 0x8 ;  /* 0x000000000008781c */ /* 0x000fe20003f0f018 */
[----:B------:R-:W-:Y:S06]  /*64b0*/  UP2UR UR4, UPR, URZ, 0x2 ;  /* 0x00000002ff047883 */ /* 0x000fec0008000000 */
[----:B------:R-:W-:Y:S06]  /*64c0*/  IMAD.U32 R96, RZ, RZ, UR4 ;  /* 0x00000004ff607e24 */ /* 0x000fec000f8e00ff */
[----:B------:R-:W-:Y:S02]  /*64d0*/  @P0 SHF.R.U32.HI R3, RZ, 0x10, R5 ;  /* 0x00000010ff030819 */ /* 0x000fe40000011605 */
[----:B------:R-:W-:Y:S02]  /*64e0*/  @P0 MOV R8, R4 ;  /* 0x0000000400080202 */ /* 0x000fe40000000f00 */
[----:B------:R-:W-:Y:S02]  /*64f0*/  @P0 R2UR UR4, R3 ;  /* 0x00000000030402ca */ /* 0x000fe400000e0000 */
[----:B------:R-:W-:Y:S02]  /*6500*/  @P0 LOP3.LUT R4, R5, 0xffff, RZ, 0xc0, !PT ;  /* 0x0000ffff05040812 */ /* 0x000fe400078ec0ff */
[----:B------:R-:W-:Y:S02]  /*6510*/  @P0 R2UR UR6, R8 ;  /* 0x00000000080602ca */ /* 0x000fe400000e0000 */
[----:B------:R-:W-:Y:S07]  /*6520*/  @P0 R2UR UR5, R4 ;  /* 0x00000000040502ca */ /* 0x000fee00000e0000 */
[----:B------:R-:W-:Y:S02]  /*6530*/  @UP1 UMOV UR7, UR4 ;  /* 0x0000000400071c82 */ /* 0x000fe40008000000 */
[----:B------:R-:W-:Y:S02]  /*6540*/  IMAD.U32 R94, RZ, RZ, UR7 ;  /* 0x00000007ff5e7e24 */ /* 0x000fe4000f8e00ff */
[----:B------:R-:W-:Y:S02]  /*6550*/  @UP1 UMOV UR39, UR6 ;  /* 0x0000000600271c82 */ /* 0x000fe40008000000 */
[----:B------:R-:W-:Y:S01]  /*6560*/  @UP1 UMOV UR38, UR5 ;  /* 0x0000000500261c82 */ /* 0x000fe20008000000 */
[----:B--2---:R-:W-:Y:S05]  /*6570*/  BRA.U !UP0, `(.L_x_82) ;  /* 0x0000000108d07547 */ /* 0x004fea000b800000 */
[----:B------:R-:W2:Y:S01]  /*6580*/  LDCU UR14, c[0x0][0xd20] ;  /* 0x0001a400ff0e77ac */ /* 0x000ea20008000800 */
[----:B------:R-:W-:Y:S01]  /*6590*/  R2UR UR10, R85 ;  /* 0x00000000550a72ca */ /* 0x000fe200000e0000 */
[----:B-1----:R-:W-:Y:S02]  /*65a0*/  UIMAD.WIDE.U32 UR4, UR57, UR63, URZ ;  /* 0x0000003f390472a5 */ /* 0x002fe4000f8e00ff */
[----:B------:R-:W-:Y:S02]  /*65b0*/  UISETP.NE.AND UP0, UPT, UR62, 0x1, UPT ;  /* 0x000000013e00788c */ /* 0x000fe4000bf05270 */
[----:B------:R-:W-:Y:S02]  /*65c0*/  UIMAD.WIDE.U32 UR8, UR38, UR63, URZ ;  /* 0x0000003f260872a5 */ /* 0x000fe4000f8e00ff */
[----:B------:R-:W-:Y:S02]  /*65d0*/  UISETP.NE.AND UP1, UPT, UR45, 0x1, UPT ;  /* 0x000000012d00788c */ /* 0x000fe4000bf25270 */
[----:B------:R-:W-:Y:S04]  /*65e0*/  UIMAD.WIDE.U32 UR12, UR39, UR60, URZ ;  /* 0x0000003c270c72a5 */ /* 0x000fe8000f8e00ff */
[----:B------:R-:W-:Y:S02]  /*65f0*/  UIMAD.WIDE.U32 UR6, UR10, UR60, URZ ;  /* 0x0000003c0a0672a5 */ /* 0x000fe4000f8e00ff */
[----:B------:R-:W-:Y:S01]  /*6600*/  UISETP.NE.AND UP2, UPT, UR44, 0x1, UPT ;  /* 0x000000012c00788c */ /* 0x000fe2000bf45270 */
[----:B------:R-:W-:Y:S02]  /*6610*/  UMOV UR4, UR5 ;  /* 0x0000000500047c82 */ /* 0x000fe40008000000 */
[----:B--2---:R-:W-:Y:S03]  /*6620*/  USHF.R.U32.HI UR5, URZ, UR14, UR4 ;  /* 0x0000000eff057299 */ /* 0x004fe60008011604 */
[----:B------:R-:W-:Y:S02]  /*6630*/  UMOV UR4, UR7 ;  /* 0x0000000700047c82 */ /* 0x000fe40008000000 */
[----:B------:R-:W-:Y:S02]  /*6640*/  USHF.R.U32.HI UR7, URZ, UR61, UR4 ;  /* 0x0000003dff077299 */ /* 0x000fe40008011604 */
[----:B------:R-:W-:Y:S02]  /*6650*/  USEL UR4, UR57, UR5, !UP0 ;  /* 0x0000000539047287 */ /* 0x000fe4000c000000 */
[----:B------:R-:W-:Y:S01]  /*6660*/  USEL UR7, UR10, UR7, !UP1 ;  /* 0x000000070a077287 */ /* 0x000fe2000c800000 */
[----:B------:R-:W-:Y:S01]  /*6670*/  UMOV UR5, UR9 ;  /* 0x0000000900057c82 */ /* 0x000fe20008000000 */
[----:B------:R-:W-:Y:S02]  /*6680*/  UIMAD.WIDE.U32 UR8, UR4, UR42, URZ ;  /* 0x0000002a040872a5 */ /* 0x000fe4000f8e00ff */
[----:B------:R-:W-:Y:S03]  /*6690*/  USHF.R.U32.HI UR6, URZ, UR14, UR5 ;  /* 0x0000000eff067299 */ /* 0x000fe60008011605 */
[----:B------:R-:W-:Y:S01]  /*66a0*/  UMOV UR5, UR13 ;  /* 0x0000000d00057c82 */ /* 0x000fe20008000000 */
[----:B------:R-:W-:Y:S02]  /*66b0*/  UIMAD.WIDE.U32 UR12, UR7, UR42, URZ ;  /* 0x0000002a070c72a5 */ /* 0x000fe4000f8e00ff */
[----:B------:R-:W-:Y:S02]  /*66c0*/  USEL UR6, UR38, UR6, !UP0 ;  /* 0x0000000626067287 */ /* 0x000fe4000c000000 */
[----:B------:R-:W-:Y:S01]  /*66d0*/  USHF.R.U32.HI UR5, URZ, UR61, UR5 ;  /* 0x0000003dff057299 */ /* 0x000fe20008011605 */
[----:B------:R-:W-:Y:S02]  /*66e0*/  UMOV UR8, UR9 ;  /* 0x0000000900087c82 */ /* 0x000fe40008000000 */
[----:B------:R-:W-:Y:S02]  /*66f0*/  @UP2 USHF.R.U32.HI UR4, URZ, UR43, UR8 ;  /* 0x0000002bff042299 */ /* 0x000fe40008011608 */
[----:B------:R-:W-:Y:S02]  /*6700*/  USEL UR5, UR39, UR5, !UP1 ;  /* 0x0000000527057287 */ /* 0x000fe4000c800000 */
[----:B------:R-:W-:Y:S01]  /*6710*/  UIMAD UR4, UR44, UR4, URZ ;  /* 0x000000042c0472a4 */ /* 0x000fe2000f8e02ff */
[----:B------:R-:W-:Y:S01]  /*6720*/  UMOV UR8, UR13 ;  /* 0x0000000d00087c82 */ /* 0x000fe20008000000 */
[----:B------:R-:W-:Y:S02]  /*6730*/  UIMAD.WIDE.U32 UR12, UR6, UR42, URZ ;  /* 0x0000002a060c72a5 */ /* 0x000fe4000f8e00ff */
[----:B------:R-:W-:Y:S02]  /*6740*/  @UP2 USHF.R.U32.HI UR7, URZ, UR43, UR8 ;  /* 0x0000002bff072299 */ /* 0x000fe40008011608 */
[----:B------:R-:W-:Y:S02]  /*6750*/  UISETP.GE.AND UP0, UPT, UR6, UR4, UPT ;  /* 0x000000040600728c */ /* 0x000fe4000bf06270 */
[----:B------:R-:W-:Y:S01]  /*6760*/  UIMAD UR8, UR44, UR7, URZ ;  /* 0x000000072c0872a4 */ /* 0x000fe2000f8e02ff */
[----:B------:R-:W-:Y:S03]  /*6770*/  UMOV UR4, UR13 ;  /* 0x0000000d00047c82 */ /* 0x000fe60008000000 */
[----:B------:R-:W-:Y:S02]  /*6780*/  UISETP.GE.OR UP0, UPT, UR5, UR8, UP0 ;  /* 0x000000080500728c */ /* 0x000fe40008706670 */
[----:B------:R-:W-:Y:S02]  /*6790*/  USHF.R.U32.HI UR4, URZ, UR43, UR4 ;  /* 0x0000002bff047299 */ /* 0x000fe40008011604 */
[----:B------:R-:W-:Y:S02]  /*67a0*/  UIMAD.WIDE.U32 UR8, UR5, UR42, URZ ;  /* 0x0000002a050872a5 */ /* 0x000fe4000f8e00ff */
[----:B------:R-:W-:Y:S02]  /*67b0*/  USEL UR12, UR6, UR4, !UP2 ;  /* 0x00000004060c7287 */ /* 0x000fe4000d000000 */
[----:B------:R-:W-:Y:S02]  /*67c0*/  UIADD3 UR8, UPT, UPT, -UR5, URZ, URZ ;  /* 0x000000ff05087290 */ /* 0x000fe4000fffe1ff */
[----:B------:R-:W-:Y:S01]  /*67d0*/  UIADD3 UR10, UPT, UPT, -UR12, URZ, URZ ;  /* 0x000000ff0c0a7290 */ /* 0x000fe2000fffe1ff */
[----:B------:R-:W-:Y:S01]  /*67e0*/  @!UP0 UMOV UR4, UR9 ;  /* 0x0000000900048c82 */ /* 0x000fe20008000000 */
[----:B------:R-:W-:Y:S02]  /*67f0*/  UIADD3 UR9, UPT, UPT, -UR6, URZ, URZ ;  /* 0x000000ff06097290 */ /* 0x000fe4000fffe1ff */
[----:B------:R-:W-:Y:S02]  /*6800*/  @!UP0 USHF.R.U32.HI UR4, URZ, UR43, UR4 ;  /* 0x0000002bff048299 */ /* 0x000fe40008011604 */
[----:B------:R-:W-:Y:S02]  /*6810*/  UIMAD UR10, UR44, UR10, UR6 ;  /* 0x0000000a2c0a72a4 */ /* 0x000fe4000f8e0206 */
[----:B------:R-:W-:Y:S04]  /*6820*/  @!UP0 USEL UR4, UR5, UR4, !UP2 ;  /* 0x0000000405048287 */ /* 0x000fe8000d000000 */
[----:B------:R-:W-:Y:S02]  /*6830*/  @!UP0 UIMAD UR10, UR7, UR10, UR4 ;  /* 0x0000000a070a82a4 */ /* 0x000fe4000f8e0204 */
[----:B------:R-:W-:Y:S02]  /*6840*/  @!UP0 UIADD3 UR12, UPT, UPT, UR12, -UR4, URZ ;  /* 0x800000040c0c8290 */ /* 0x000fe4000fffe0ff */
[----:B------:R-:W-:Y:S02]  /*6850*/  UIMAD UR7, UR45, UR8, UR39 ;  /* 0x000000082d0772a4 */ /* 0x000fe4000f8e0227 */
[----:B------:R-:W-:Y:S02]  /*6860*/  @!UP0 UIMAD UR6, UR12, UR44, UR5 ;  /* 0x0000002c0c0682a4 */ /* 0x000fe4000f8e0205 */
[----:B------:R-:W-:Y:S01]  /*6870*/  UIMAD UR4, UR62, UR9, UR38 ;  /* 0x000000093e0472a4 */ /* 0x000fe2000f8e0226 */
[----:B------:R-:W-:Y:S02]  /*6880*/  @!UP0 UMOV UR5, UR10 ;  /* 0x0000000a00058c82 */ /* 0x000fe40008000000 */
[----:B------:R-:W-:Y:S02]  /*6890*/  UIMAD UR39, UR5, UR45, UR7 ;  /* 0x0000002d052772a4 */ /* 0x000fe4000f8e0207 */
[----:B------:R-:W-:Y:S11]  /*68a0*/  UIMAD UR38, UR6, UR62, UR4 ;  /* 0x0000003e062672a4 */ /* 0x000ff6000f8e0204 */
[----:B------:R-:W-:Y:S01]  /*68b0*/  @!UPT UIADD3 URZ, UPT, UPT, URZ, URZ, URZ ;  /* 0x000000fffffff290 */ /* 0x000fe2000fffe0ff */
.L_x_82:
[----:B------:R-:W-:Y:S01]  /*68c0*/  UISETP.NE.AND UP0, UPT, UR41, 0x1, UPT ;  /* 0x000000012900788c */ /* 0x000fe2000bf05270 */
[----:B------:R-:W-:Y:S01]  /*68d0*/  R2UR UR16, R95 ;  /* 0x000000005f1072ca */ /* 0x000fe200000e0000 */
[----:B------:R-:W-:Y:S01]  /*68e0*/  USHF.L.U32 UR49, UR11, 0x7, URZ ;  /* 0x000000070b317899 */ /* 0x000fe200080006ff */
[----:B------:R-:W-:Y:S01]  /*68f0*/  IADD3 R88, PT, PT, R88, 0x1, RZ ;  /* 0x0000000158587810 */ /* 0x000fe20007ffe0ff */
[----:B------:R-:W-:Y:S07]  /*6900*/  USHF.L.U32 UR54, UR25, 0x8, URZ ;  /* 0x0000000819367899 */ /* 0x000fee00080006ff */
[----:B------:R-:W2:Y:S01]  /*6910*/  @!UP0 LDCU.128 UR12, c[0x0][0xd10] ;  /* 0x0001a200ff0c87ac */ /* 0x000ea20008000c00 */
[----:B------:R-:W3:Y:S01]  /*6920*/  @!UP0 LDCU UR5, c[0x0][0xd0c] ;  /* 0x0001a180ff0587ac */ /* 0x000ee20008000800 */
[----:B------:R-:W1:Y:S01]  /*6930*/  @!UP0 LDCU UR10, c[0x0][0xd20] ;  /* 0x0001a400ff0a87ac */ /* 0x000e620008000800 */
[----:B--2---:R-:W-:Y:S02]  /*6940*/  UIMAD.WIDE.U32 UR8, UR39, UR12, URZ ;  /* 0x0000000c270872a5 */ /* 0x004fe4000f8e00ff */
[----:B------:R-:W-:Y:S02]  /*6950*/  UIMAD.WIDE.U32 UR6, UR38, UR15, URZ ;  /* 0x0000000f260672a5 */ /* 0x000fe4000f8e00ff */
[----:B------:R-:W-:Y:S03]  /*6960*/  @!UP0 UISETP.NE.AND UP1, UPT, UR14, 0x1, UPT ;  /* 0x000000010e00888c */ /* 0x000fe6000bf25270 */
[----:B------:R-:W-:Y:S01]  /*6970*/  @!UP0 UMOV UR4, UR9 ;  /* 0x0000000900048c82 */ /* 0x000fe20008000000 */
[----:B---3--:R-:W-:Y:S02]  /*6980*/  @!UP0 UISETP.NE.AND UP2, UPT, UR5, 0x1, UPT ;  /* 0x000000010500888c */ /* 0x008fe4000bf45270 */
[----:B------:R-:W-:Y:S01]  /*6990*/  @!UP0 USHF.R.U32.HI UR4, URZ, UR13, UR4 ;  /* 0x0000000dff048299 */ /* 0x000fe20008011604 */
[----:B------:R-:W-:Y:S02]  /*69a0*/  @!UP0 UMOV UR6, UR7 ;  /* 0x0000000700068c82 */ /* 0x000fe40008000000 */
[----:B-1----:R-:W-:Y:S02]  /*69b0*/  @!UP0 USHF.R.U32.HI UR6, URZ, UR10, UR6 ;  /* 0x0000000aff068299 */ /* 0x002fe40008011606 */
[----:B------:R-:W-:Y:S02]  /*69c0*/  @!UP0 USEL UR7, UR39, UR4, !UP2 ;  /* 0x0000000427078287 */ /* 0x000fe4000d000000 */
[----:B------:R-:W-:Y:S04]  /*69d0*/  @!UP0 USEL UR6, UR38, UR6, !UP1 ;  /* 0x0000000626068287 */ /* 0x000fe8000c800000 */
[----:B------:R-:W-:Y:S02]  /*69e0*/  @!UP0 UIADD3 UR4, UPT, UPT, -UR7, UR6, URZ ;  /* 0x0000000607048290 */ /* 0x000fe4000fffe1ff */
[----:B------:R-:W-:Y:S02]  /*69f0*/  @!UP0 UIADD3 UR6, UPT, UPT, UR7, -UR6, URZ ;  /* 0x8000000607068290 */ /* 0x000fe4000fffe0ff */
[----:B------:R-:W-:Y:S02]  /*6a00*/  @!UP0 UIMAD UR39, UR4, UR5, UR39 ;  /* 0x00000005042782a4 */ /* 0x000fe4000f8e0227 */
[----:B------:R-:W-:Y:S02]  /*6a10*/  @!UP0 UIMAD UR38, UR6, UR14, UR38 ;  /* 0x0000000e062682a4 */ /* 0x000fe4000f8e0226 */
[----:B------:R-:W-:Y:S09]  /*6a20*/  ULOP3.LUT UP0, URZ, UR16, 0x1f0, URZ, 0xc0, !UPT ;  /* 0x000001f010ff7892 */ /* 0x000ff2000f80c0ff */
[----:B------:R-:W-:Y:S05]  /*6a30*/  BRA.U !UP0, `(.L_x_83) ;  /* 0x00000001087c7547 */ /* 0x000fea000b800000 */
[----:B------:R-:W1:Y:S01]  /*6a40*/  LDCU.64 UR8, c[0x4][0x80] ;  /* 0x01001000ff0877ac */ /* 0x000e620008000a00 */
[----:B------:R-:W-:Y:S01]  /*6a50*/  MOV R16, 0x0 ;  /* 0x0000000000107802 */ /* 0x000fe20000000f00 */
[----:B------:R-:W-:Y:S02]  /*6a60*/  HFMA2 R12, -RZ, RZ, 0, 5.9604644775390625e-08 ;  /* 0x00000001ff0c7431 */ /* 0x000fe400000001ff */
[----:B------:R-:W-:Y:S01]  /*6a70*/  IMAD.MOV.U32 R8, RZ, RZ, 0x70 ;  /* 0x00000070ff087424 */ /* 0x000fe200078e00ff */
[----:B------:R2:W3:Y:S01]  /*6a80*/  LDC.64 R14, c[0x4][R16] ;  /* 0x01000000100e7b82 */ /* 0x0004e20000000a00 */
[----:B------:R-:W4:Y:S01]  /*6a90*/  LDCU.64 UR6, c[0x4][0x88] ;  /* 0x01001100ff0677ac */ /* 0x000f220008000a00 */
[----:B------:R-:W-:Y:S01]  /*6aa0*/  IMAD.MOV.U32 R13, RZ, RZ, RZ ;  /* 0x000000ffff0d7224 */ /* 0x000fe200078e00ff */
[----:B------:R-:W2:Y:S01]  /*6ab0*/  LDCU.64 UR4, c[0x4][0x8] ;  /* 0x01000100ff0477ac */ /* 0x000ea20008000a00 */
[----:B-1----:R-:W-:Y:S01]  /*6ac0*/  MOV R5, UR9 ;  /* 0x0000000900057c02 */ /* 0x002fe20008000f00 */
[----:B------:R-:W-:Y:S01]  /*6ad0*/  IMAD.U32 R4, RZ, RZ, UR8 ;  /* 0x00000008ff047e24 */ /* 0x000fe2000f8e00ff */
[----:B----4-:R-:W-:Y:S01]  /*6ae0*/  MOV R7, UR7 ;  /* 0x0000000700077c02 */ /* 0x010fe20008000f00 */
[----:B------:R-:W-:Y:S01]  /*6af0*/  IMAD.U32 R6, RZ, RZ, UR6 ;  /* 0x00000006ff067e24 */ /* 0x000fe2000f8e00ff */
[----:B--2---:R-:W-:Y:S01]  /*6b00*/  MOV R11, UR5 ;  /* 0x00000005000b7c02 */ /* 0x004fe20008000f00 */
[----:B------:R-:W-:Y:S02]  /*6b10*/  IMAD.U32 R10, RZ, RZ, UR4 ;  /* 0x00000004ff0a7e24 */ /* 0x000fe4000f8e00ff */
[----:B------:R-:W-:Y:S07]  /*6b20*/  LEPC R20, `(.L_x_84) ;  /* 0x000000001014794e */ /* 0x000fee0000000000 */
[----:B---3-5:R-:W-:Y:S05]  /*6b30*/  CALL.ABS.NOINC R14 ;  /* 0x000000000e007343 */ /* 0x028fea0003c00000 */
.L_x_84:
[----:B------:R-:W1:Y:S01]  /*6b40*/  LDCU.64 UR8, c[0x4][0x80] ;  /* 0x01001000ff0877ac */ /* 0x000e620008000a00 */
[----:B------:R-:W2:Y:S01]  /*6b50*/  LDC.64 R16, c[0x4][R16] ;  /* 0x0100000010107b82 */ /* 0x000ea20000000a00 */
[----:B------:R-:W-:Y:S02]  /*6b60*/  HFMA2 R12, -RZ, RZ, 0, 5.9604644775390625e-08 ;  /* 0x00000001ff0c7431 */ /* 0x000fe400000001ff */
[----:B------:R-:W-:Y:S02]  /*6b70*/  IMAD.MOV.U32 R8, RZ, RZ, 0x70 ;  /* 0x00000070ff087424 */ /* 0x000fe400078e00ff */
[----:B------:R-:W-:Y:S01]  /*6b80*/  IMAD.MOV.U32 R13, RZ, RZ, RZ ;  /* 0x000000ffff0d7224 */ /* 0x000fe200078e00ff */
[----:B------:R-:W3:Y:S01]  /*6b90*/  LDCU.64 UR6, c[0x4][0x88] ;  /* 0x01001100ff0677ac */ /* 0x000ee20008000a00 */
[----:B------:R-:W4:Y:S01]  /*6ba0*/  LDCU.64 UR4, c[0x4][0x8] ;  /* 0x01000100ff0477ac */ /* 0x000f220008000a00 */
[----:B-1----:R-:W-:Y:S02]  /*6bb0*/  MOV R4, UR8 ;  /* 0x0000000800047c02 */ /* 0x002fe40008000f00 */
[----:B------:R-:W-:Y:S02]  /*6bc0*/  MOV R5, UR9 ;  /* 0x0000000900057c02 */ /* 0x000fe40008000f00 */
[----:B---3--:R-:W-:Y:S01]  /*6bd0*/  MOV R7, UR7 ;  /* 0x0000000700077c02 */ /* 0x008fe20008000f00 */
[----:B------:R-:W-:Y:S01]  /*6be0*/  IMAD.U32 R6, RZ, RZ, UR6 ;  /* 0x00000006ff067e24 */ /* 0x000fe2000f8e00ff */
[----:B----4-:R-:W-:Y:S01]  /*6bf0*/  MOV R11, UR5 ;  /* 0x00000005000b7c02 */ /* 0x010fe20008000f00 */
[----:B------:R-:W-:Y:S02]  /*6c00*/  IMAD.U32 R10, RZ, RZ, UR4 ;  /* 0x00000004ff0a7e24 */ /* 0x000fe4000f8e00ff */
[----:B------:R-:W-:Y:S07]  /*6c10*/  LEPC R20, `(.L_x_83) ;  /* 0x000000001014794e */ /* 0x000fee0000000000 */
[----:B--2---:R-:W-:Y:S05]  /*6c20*/  CALL.ABS.NOINC R16 ;  /* 0x0000000010007343 */ /* 0x004fea0003c00000 */
.L_x_83:
[----:B------:R-:W-:Y:S02]  /*6c30*/  R2UR UR8, R86 ;  /* 0x00000000560872ca */ /* 0x000fe400000e0000 */
[----:B------:R-:W-:Y:S02]  /*6c40*/  R2UR UR7, R84 ;  /* 0x00000000540772ca */ /* 0x000fe400000e0000 */
[----:B------:R-:W-:Y:S02]  /*6c50*/  R2UR UR6, R83 ;  /* 0x00000000530672ca */ /* 0x000fe400000e0000 */
[----:B------:R-:W-:Y:S02]  /*6c60*/  R2UR UR5, R82 ;  /* 0x00000000520572ca */ /* 0x000fe400000e0000 */
[----:B------:R-:W-:Y:S02]  /*6c70*/  R2UR UR4, R81 ;  /* 0x00000000510472ca */ /* 0x000fe400000e0000 */
[----:B------:R-:W-:Y:S03]  /*6c80*/  ISETP.NE.U32.AND P4, PT, R76, RZ, PT ;  /* 0x000000ff4c00720c */ /* 0x000fe60003f85070 */
[----:B------:R-:W-:Y:S01]  /*6c90*/  UISETP.NE.AND UP2, UPT, UR8, URZ, UPT ;  /* 0x000000ff0800728c */ /* 0x000fe2000bf45270 */
[----:B------:R-:W-:Y:S01]  /*6ca0*/  ISETP.NE.AND.EX P4, PT, R77, RZ, PT, P4 ;  /* 0x000000ff4d00720c */ /* 0x000fe20003f85340 */
[----:B------:R-:W-:Y:S04]  /*6cb0*/  UISETP.NE.U32.AND UP0, UPT, UR7, URZ, UPT ;  /* 0x000000ff0700728c */ /* 0x000fe8000bf05070 */
[----:B------:R-:W-:Y:S01]  /*6cc0*/  ISETP.NE.U32.AND P2, PT, RZ, UR5, PT ;  /* 0x00000005ff007c0c */ /* 0x000fe2000bf45070 */
[----:B------:R-:W-:Y:S01]  /*6cd0*/  UISETP.NE.AND.EX UP1, UPT, UR6, URZ, UPT, UP0 ;  /* 0x000000ff0600728c */ /* 0x000fe2000bf25300 */
[----:B------:R-:W-:Y:S01]  /*6ce0*/  PLOP3.LUT P1, PT, PT, PT, UP2, 0x80, 0x8 ;  /* 0x000000000008781c */ /* 0x000fe20003f2f028 */
[----:B------:R-:W-:Y:S01]  /*6cf0*/  UPLOP3.LUT UP0, UPT, UPT, UPT, UPT, 0x40, 0x4 ;  /* 0x000000000004789c */ /* 0x000fe20003f0e870 */
[----:B------:R-:W-:Y:S01]  /*6d00*/  ISETP.NE.AND.EX P2, PT, RZ, UR4, PT, P2 ;  /* 0x00000004ff007c0c */ /* 0x000fe2000bf45320 */
[----:B------:R-:W-:Y:S06]  /*6d10*/  @UP2 UPLOP3.LUT UP0, UPT, UPT, UPT, UP1, 0x80, 0x8 ;  /* 0x000000000008289c */ /* 0x000fec0003f0f010 */
[----:B------:R-:W-:Y:S01]  /*6d20*/  PLOP3.LUT P0, PT, PT, PT, UP0, 0x80, 0x8 ;  /* 0x000000000008781c */ /* 0x000fe20003f0f008 */
[----:B------:R-:W-:Y:S01]  /*6d30*/  @!UPT UIADD3 URZ, UPT, UPT, URZ, URZ, URZ ;  /* 0x000000fffffff290 */ /* 0x000fe2000fffe0ff */
[----:B------:R-:W-:Y:S11]  /*6d40*/  BRA.U !UP1, `(.L_x_85) ;  /* 0x0000000109487547 */ /* 0x000ff6000b800000 */
[----:B------:R-:W1:Y:S01]  /*6d50*/  LDCU.64 UR8, c[0x0][0x358] ;  /* 0x00006b00ff0877ac */ /* 0x000e620008000a00 */
[----:B------:R-:W-:Y:S01]  /*6d60*/  R2UR UR5, R82 ;  /* 0x00000000520572ca */ /* 0x000fe200000e0000 */
[----:B------:R-:W-:Y:S01]  /*6d70*/  IMAD.MOV.U32 R79, RZ, RZ, 0x1 ;  /* 0x00000001ff4f7424 */ /* 0x000fe200078e00ff */
[----:B------:R-:W-:Y:S01]  /*6d80*/  R2UR UR4, R81 ;  /* 0x00000000510472ca */ /* 0x000fe200000e0000 */
[----:B------:R-:W-:Y:S01]  /*6d90*/  IMAD.MOV.U32 R0, RZ, RZ, 0x1 ;  /* 0x00000001ff007424 */ /* 0x000fe200078e00ff */
[----:B------:R-:W-:Y:S09]  /*6da0*/  R2UR UR6, R84 ;  /* 0x00000000540672ca */ /* 0x000ff200000e0000 */
[----:B------:R-:W-:Y:S04]  /*6db0*/  UISETP.NE.U32.AND UP0, UPT, UR5, URZ, UPT ;  /* 0x000000ff0500728c */ /* 0x000fe8000bf05070 */
[----:B------:R-:W-:Y:S06]  /*6dc0*/  UISETP.NE.AND.EX UP0, UPT, UR4, URZ, UPT, UP0 ;  /* 0x000000ff0400728c */ /* 0x000fec000bf05300 */
[----:B------:R-:W-:Y:S05]  /*6dd0*/  PLOP3.LUT P3, PT, PT, PT, UP0, 0x80, 0x8 ;  /* 0x000000000008781c */ /* 0x000fea0003f6f008 */
[----:B------:R-:W2:Y:S01]  /*6de0*/  @UP0 LDCU.64 UR4, c[0x0][0xa88] ;  /* 0x00015100ff0407ac */ /* 0x000ea20008000a00 */
[----:B------:R-:W-:Y:S07]  /*6df0*/  @UP0 UIMAD UR6, UR36, UR6, URZ ;  /* 0x00000006240602a4 */ /* 0x000fee000f8e02ff */
[----:B------:R-:W-:Y:S01]  /*6e00*/  @!P3 PRMT R79, R0, 0x7610, R79 ;  /* 0x00007610004fb816 */ /* 0x000fe2000000004f */
[----:B--2---:R-:W-:Y:S06]  /*6e10*/  @UP0 UIMAD.WIDE UR4, UR6, 0x4, UR4 ;  /* 0x00000004060408a5 */ /* 0x004fec000f8e0204 */
[----:B------:R-:W-:Y:S02]  /*6e20*/  IMAD.U32 R4, RZ, RZ, UR4 ;  /* 0x00000004ff047e24 */ /* 0x000fe4000f8e00ff */
[----:B------:R-:W-:Y:S03]  /*6e30*/  IMAD.U32 R5, RZ, RZ, UR5 ;  /* 0x00000005ff057e24 */ /* 0x000fe6000f8e00ff */
[----:B------:R-:W2:Y:S02]  /*6e40*/  @!UP0 LDCU UR4, c[0x0][0xa80] ;  /* 0x00015000ff0487ac */ /* 0x000ea40008000800 */
[----:B-1---5:R1:W5:Y:S02]  /*6e50*/  @P3 LDG.E R40, desc[UR8][R4.64] ;  /* 0x0000000804283981 */ /* 0x022364000c1e1900 */
[----:B-12---:R-:W-:Y:S02]  /*6e60*/  @!P3 IMAD.U32 R40, RZ, RZ, UR4 ;  /* 0x00000004ff28be24 */ /* 0x006fe4000f8e00ff */
.L_x_85:
[----:B------:R-:W-:Y:S05]  /*6e70*/  @!P4 BRA `(.L_x_86) ;  /* 0x000000000024c947 */ /* 0x000fea0003800000 */
[----:B----4-:R-:W-:Y:S01]  /*6e80*/  ISETP.NE.U32.AND P3, PT, R74, RZ, PT ;  /* 0x000000ff4a00720c */ /* 0x010fe20003f65070 */
[----:B------:R-:W1:Y:S03]  /*6e90*/  LDCU.64 UR4, c[0x0][0x358] ;  /* 0x00006b00ff0477ac */ /* 0x000e660008000a00 */
[----:B------:R-:W-:Y:S11]  /*6ea0*/  ISETP.NE.AND.EX P3, PT, R75, RZ, PT, P3 ;  /* 0x000000ff4b00720c */ /* 0x000ff60003f65330 */
[----:B------:R-:W-:Y:S02]  /*6eb0*/  @!UPT UIADD3 URZ, UPT, UPT, URZ, URZ, URZ ;  /* 0x000000fffffff290 */ /* 0x000fe4000fffe0ff */
[----:B------:R-:W2:Y:S01]  /*6ec0*/  @P3 LDC.64 R4, c[0x0][0xaa8] ;  /* 0x0002aa00ff043b82 */ /* 0x000ea20000000a00 */
[----:B------:R-:W-:Y:S04]  /*6ed0*/  @P3 IMAD R0, R76, UR36, RZ ;  /* 0x000000244c003c24 */ /* 0x000fe8000f8e02ff */
[----:B--2---:R-:W-:Y:S05]  /*6ee0*/  @P3 IMAD.WIDE R4, R0, 0x4, R4 ;  /* 0x0000000400043825 */ /* 0x004fea00078e0204 */
[----:B-1---5:R1:W5:Y:S02]  /*6ef0*/  @P3 LDG.E R36, desc[UR4][R4.64] ;  /* 0x0000000404243981 */ /* 0x022364000c1e1900 */
[----:B-1----:R-:W2:Y:S02]  /*6f00*/  @!P3 LDC R36, c[0x0][0xaa0] ;  /* 0x0002a800ff24bb82 */ /* 0x002ea40000000800 */
.L_x_86:
[----:B-----5:R-:W-:Y:S01]  /*6f10*/  ISETP.NE.AND P3, PT, R40, RZ, PT ;  /* 0x000000ff2800720c */ /* 0x020fe20003f65270 */
[----:B------:R-:W-:Y:S01]  /*6f20*/  ULOP3.LUT UR4, UR56, 0x1, URZ, 0x3c, !UPT ;  /* 0x0000000138047892 */ /* 0x000fe2000f8e3cff */
[----:B------:R-:W-:Y:S01]  /*6f30*/  SEL R6, RZ, 0xffffffff, P2 ;  /* 0xffffffffff067807 */ /* 0x000fe20001000000 */
[----:B------:R-:W-:Y:S01]  /*6f40*/  IMAD.U32 R104, RZ, RZ, UR52 ;  /* 0x00000034ff687e24 */ /* 0x000fe2000f8e00ff */
[C---:B------:R-:W-:Y:S01]  /*6f50*/  @P1 LOP3.LUT P2, RZ, R79.reuse, 0xff, RZ, 0xc0, !PT ;  /* 0x000000ff4fff1812 */ /* 0x040fe2000784c0ff */
[----:B------:R-:W-:Y:S01]  /*6f60*/  IMAD.SHL.U32 R99, R90, 0x4, RZ ;  /* 0x000000045a637824 */ /* 0x000fe200078e00ff */
[----:B------:R-:W-:Y:S01]  /*6f70*/  @P1 SEL R5, RZ, 0xffffffff, P3 ;  /* 0xffffffffff051807 */ /* 0x000fe20001800000 */
[----:B------:R-:W-:Y:S01]  /*6f80*/  IMAD.U32 R102, RZ, RZ, UR4 ;  /* 0x00000004ff667e24 */ /* 0x000fe2000f8e00ff */
[----:B------:R-:W-:Y:S01]  /*6f90*/  LOP3.LUT P4, R87, R79, 0xff, RZ, 0xc0, !PT ;  /* 0x000000ff4f577812 */ /* 0x000fe2000788c0ff */
[----:B------:R-:W-:Y:S01]  /*6fa0*/  IMAD.SHL.U32 R104, R104, 0x4000, RZ ;  /* 0x0000400068687824 */ /* 0x000fe200078e00ff */
[----:B------:R-:W-:Y:S01]  /*6fb0*/  @P0 SEL R5, R6, R5, !P2 ;  /* 0x0000000506050207 */ /* 0x000fe20005000000 */
[----:B------:R-:W-:Y:S01]  /*6fc0*/  IMAD.U32 R3, RZ, RZ, UR37 ;  /* 0x00000025ff037e24 */ /* 0x000fe2000f8e00ff */
[----:B------:R-:W-:Y:S01]  /*6fd0*/  PLOP3.LUT P0, PT, PT, PT, UP1, 0x80, 0x8 ;  /* 0x000000000008781c */ /* 0x000fe20003f0f018 */
[----:B------:R-:W-:Y:S01]  /*6fe0*/  IMAD.IADD R107, R91, 0x1, R104 ;  /* 0x000000015b6b7824 */ /* 0x000fe200078e0268 */
[----:B------:R-:W-:Y:S01]  /*6ff0*/  @P1 LOP3.LUT R5, R5, 0x1, RZ, 0xc0, !PT ;  /* 0x0000000105051812 */ /* 0x000fe200078ec0ff */
[----:B------:R-:W-:Y:S01]  /*7000*/  IMAD.SHL.U32 R98, R92, 0x4, RZ ;  /* 0x000000045c627824 */ /* 0x000fe200078e00ff */
[----:B------:R-:W-:Y:S01]  /*7010*/  BSSY B1, `(.L_x_87) ;  /* 0x000006a000017945 */ /* 0x000fe20003800000 */
[----:B------:R-:W-:Y:S01]  /*7020*/  IMAD.IADD R105, R107, 0x1, R99 ;  /* 0x000000016b697824 */ /* 0x000fe200078e0263 */
[----:B------:R-:W-:Y:S01]  /*7030*/  ISETP.NE.U32.OR P5, PT, R5, 0x1, !P1 ;  /* 0x000000010500780c */ /* 0x000fe20004fa5470 */
[----:B------:R-:W-:Y:S01]  /*7040*/  IMAD.U32 R5, RZ, RZ, UR52 ;  /* 0x00000034ff057e24 */ /* 0x000fe2000f8e00ff */
[----:B------:R-:W-:Y:S01]  /*7050*/  CS2R R70, SRZ ;  /* 0x0000000000467805 */ /* 0x000fe2000001ff00 */
[----:B------:R-:W-:Y:S01]  /*7060*/  IMAD.MOV.U32 R101, RZ, RZ, 0x1 ;  /* 0x00000001ff657424 */ /* 0x000fe200078e00ff */
[----:B------:R-:W-:Y:S01]  /*7070*/  P2R R97, PR, RZ, 0x20 ;  /* 0x00000020ff617803 */ /* 0x000fe20000000000 */
[----:B------:R-:W-:Y:S01]  /*7080*/  IMAD.MOV.U32 R72, RZ, RZ, RZ ;  /* 0x000000ffff487224 */ /* 0x000fe200078e00ff */
[----:B------:R-:W-:Y:S01]  /*7090*/  LEA R4, R5, UR47, 0x3 ;  /* 0x0000002f05047c11 */ /* 0x000fe2000f8e18ff */
[----:B------:R-:W-:Y:S01]  /*70a0*/  IMAD.U32 R5, RZ, RZ, UR37 ;  /* 0x00000025ff057e24 */ /* 0x000fe2000f8e00ff */
[----:B------:R-:W-:Y:S02]  /*70b0*/  CS2R R68, SRZ ;  /* 0x0000000000447805 */ /* 0x000fe4000001ff00 */
[----:B------:R-:W-:Y:S02]  /*70c0*/  CS2R R66, SRZ ;  /* 0x0000000000427805 */ /* 0x000fe4000001ff00 */
[----:B------:R-:W-:Y:S02]  /*70d0*/  CS2R R64, SRZ ;  /* 0x0000000000407805 */ /* 0x000fe4000001ff00 */
[----:B------:R-:W-:Y:S02]  /*70e0*/  CS2R R62, SRZ ;  /* 0x00000000003e7805 */ /* 0x000fe4000001ff00 */
[----:B------:R-:W-:Y:S02]  /*70f0*/  SHF.L.U32 R0, R5, 0x1f, RZ ;  /* 0x0000001f05007819 */ /* 0x000fe400000006ff */
[----:B------:R-:W-:Y:S02]  /*7100*/  CS2R R60, SRZ ;  /* 0x00000000003c7805 */ /* 0x000fe4000001ff00 */
[----:B------:R-:W-:Y:S02]  /*7110*/  @P5 SHF.L.U32 R7, R102, 0x1f, RZ ;  /* 0x0000001f66075819 */ /* 0x000fe400000006ff */
[----:B------:R-:W-:Y:S02]  /*7120*/  CS2R R58, SRZ ;  /* 0x00000000003a7805 */ /* 0x000fe4000001ff00 */
[----:B------:R-:W-:Y:S02]  /*7130*/  SEL R5, RZ, 0xffffffff, P3 ;  /* 0xffffffffff057807 */ /* 0x000fe40001800000 */
[----:B------:R-:W-:Y:S01]  /*7140*/  CS2R R56, SRZ ;  /* 0x0000000000387805 */ /* 0x000fe2000001ff00 */
[----:B------:R-:W1:Y:S01]  /*7150*/  @P5 SYNCS.PHASECHK.TRANS64.TRYWAIT P2, [R4+URZ+0x40], R7 ;  /* 0x00004007040055a7 */ /* 0x000e6200080411ff */
[----:B------:R-:W-:Y:S02]  /*7160*/  CS2R R54, SRZ ;  /* 0x0000000000367805 */ /* 0x000fe4000001ff00 */
[----:B------:R-:W-:Y:S02]  /*7170*/  @P0 SEL R5, R6, R5, !P4 ;  /* 0x0000000506050207 */ /* 0x000fe40006000000 */
[----:B------:R-:W-:Y:S02]  /*7180*/  CS2R R52, SRZ ;  /* 0x0000000000347805 */ /* 0x000fe4000001ff00 */
[----:B------:R-:W-:Y:S02]  /*7190*/  ISETP.NE.AND P0, PT, RZ, UR37, PT ;  /* 0x00000025ff007c0c */ /* 0x000fe4000bf05270 */
[----:B------:R-:W-:Y:S02]  /*71a0*/  CS2R R50, SRZ ;  /* 0x0000000000327805 */ /* 0x000fe4000001ff00 */
[----:B------:R-:W-:Y:S02]  /*71b0*/  LOP3.LUT R5, R5, 0x1, RZ, 0xc0, !PT ;  /* 0x0000000105057812 */ /* 0x000fe400078ec0ff */
[----:B------:R-:W-:Y:S02]  /*71c0*/  CS2R R48, SRZ ;  /* 0x0000000000307805 */ /* 0x000fe4000001ff00 */
[----:B------:R-:W-:Y:S02]  /*71d0*/  CS2R R46, SRZ ;  /* 0x00000000002e7805 */ /* 0x000fe4000001ff00 */
[----:B------:R-:W-:Y:S02]  /*71e0*/  CS2R R44, SRZ ;  /* 0x00000000002c7805 */ /* 0x000fe4000001ff00 */
[----:B------:R-:W-:Y:S02]  /*71f0*/  ISETP.NE.U32.AND P3, PT, R5, 0x1, PT ;  /* 0x000000010500780c */ /* 0x000fe40003f65070 */
[----:B------:R-:W-:Y:S01]  /*7200*/  CS2R R42, SRZ ;  /* 0x00000000002a7805 */ /* 0x000fe2000001ff00 */
[----:B------:R-:W-:Y:S01]  /*7210*/  IMAD.MOV.U32 R41, RZ, RZ, RZ ;  /* 0x000000ffff297224 */ /* 0x000fe200078e00ff */
[----:B------:R-:W-:Y:S01]  /*7220*/  SEL R38, RZ, 0xe0, P0 ;  /* 0x000000e0ff267807 */ /* 0x000fe20000000000 */
[----:B------:R-:W-:Y:S01]  /*7230*/  IMAD.U32 R100, RZ, RZ, UR52 ;  /* 0x00000034ff647e24 */ /* 0x000fe2000f8e00ff */
[----:B------:R-:W-:Y:S01]  /*7240*/  P2R R103, PR, RZ, 0x8 ;  /* 0x00000008ff677803 */ /* 0x000fe20000000000 */
[----:B------:R3:W2:Y:S01]  /*7250*/  SYNCS.PHASECHK.TRANS64.TRYWAIT P1, [UR47+0xa0], R0 ;  /* 0x0000a000ff0075a7 */ /* 0x0006a2000802112f */
[----:B------:R-:W-:Y:S02]  /*7260*/  IMAD R37, R3, 0xe0, R2 ;  /* 0x000000e003257824 */ /* 0x000fe400078e0202 */
[----:B------:R-:W-:Y:S02]  /*7270*/  IMAD.IADD R108, R107, 0x1, R98 ;  /* 0x000000016b6c7824 */ /* 0x000fe400078e0262 */
[----:B------:R-:W-:Y:S01]  /*7280*/  IMAD.IADD R106, R98, 0x1, R105 ;  /* 0x00000001626a7824 */ /* 0x000fe200078e0269 */
[----:B-1----:R-:W-:Y:S01]  /*7290*/  @P5 SEL R101, RZ, 0x1, !P2 ;  /* 0x00000001ff655807 */ /* 0x002fe20005000000 */
[----:B---3--:R-:W-:Y:S06]  /*72a0*/  @!P5 BRA `(.L_x_88) ;  /* 0x000000040000d947 */ /* 0x008fec0003800000 */
[----:B------:R-:W-:Y:S01]  /*72b0*/  HFMA2 R42, -RZ, RZ, 0, 0 ;  /* 0x00000000ff2a7431 */ /* 0x000fe200000001ff */
[----:B------:R-:W-:Y:S01]  /*72c0*/  ISETP.NE.AND P0, PT, R101, RZ, PT ;  /* 0x000000ff6500720c */ /* 0x000fe20003f05270 */
[----:B------:R-:W-:Y:S01]  /*72d0*/  IMAD.MOV.U32 R41, RZ, RZ, RZ ;  /* 0x000000ffff297224 */ /* 0x000fe200078e00ff */
[----:B------:R-:W-:Y:S11]  /*72e0*/  BSSY B0, `(.L_x_89) ;  /* 0x0000005000007945 */ /* 0x000ff60003800000 */
[----:B------:R-:W-:Y:S05]  /*72f0*/  @P0 BRA `(.L_x_90) ;  /* 0x00000000000c0947 */ /* 0x000fea0003800000 */
[----:B------:R-:W-:Y:S04]  /*7300*/  SHF.L.U32 R3, R102, 0x1f, RZ ;  /* 0x0000001f66037819 */ /* 0x000fe800000006ff */
[----:B------:R-:W1:Y:S02]  /*7310*/  SYNCS.PHASECHK.TRANS64.TRYWAIT P0, [R4+URZ+0x40], R3 ;  /* 0x00004003040075a7 */ /* 0x000e6400080011ff */
[----:B-1----:R-:W-:Y:S05]  /*7320*/  @!P0 BRA `(.L_x_91) ;  /* 0x0000008400888947 */ /* 0x002fea0003800000 */
.L_x_90:
[----:B------:R-:W-:Y:S05]  /*7330*/  BSYNC B0 ;  /* 0x0000000000007941 */ /* 0x000fea0003800000 */
.L_x_89:
[----:B------:R-:W-:Y:S01]  /*7340*/  ISETP.NE.AND P0, PT, R103, RZ, PT ;  /* 0x000000ff6700720c */ /* 0x000fe20003f05270 */
[----:B------:R-:W-:Y:S01]  /*7350*/  IMAD.MOV.U32 R43, RZ, RZ, RZ ;  /* 0x000000ffff2b7224 */ /* 0x000fe200078e00ff */
[----:B------:R-:W-:Y:S02]  /*7360*/  CS2R R44, SRZ ;  /* 0x00000000002c7805 */ /* 0x000fe4000001ff00 */
        /* <DEDUP_REMOVED lines=9> */
[----:B------:R-:W-:Y:S01]  /*7400*/  CS2R R64, SRZ ;  /* 0x0000000000407805 */ /* 0x000fe2000001ff00 */
[----:B------:R3:W1:Y:S01]  /*7410*/  @P0 LDS R41, [R107] ;  /* 0x000000006b290984 */ /* 0x0006620000000800 */
[----:B------:R-:W-:Y:S02]  /*7420*/  CS2R R66, SRZ ;  /* 0x0000000000427805 */ /* 0x000fe4000001ff00 */
[----:B------:R-:W-:Y:S02]  /*7430*/  CS2R R68, SRZ ;  /* 0x0000000000447805 */ /* 0x000fe4000001ff00 */
[----:B------:R-:W-:Y:S01]  /*7440*/  CS2R R70, SRZ ;  /* 0x0000000000467805 */ /* 0x000fe2000001ff00 */
[----:B------:R3:W1:Y:S01]  /*7450*/  @P0 LDS R42, [R108] ;  /* 0x000000006c2a0984 */ /* 0x0006620000000800 */
[----:B------:R-:W-:Y:S01]  /*7460*/  IMAD.MOV.U32 R72, RZ, RZ, RZ ;  /* 0x000000ffff487224 */ /* 0x000fe200078e00ff */
[----:B------:R-:W-:Y:S02]  /*7470*/  UIADD3 UR4, UPT, UPT, UR52, 0x1, URZ ;  /* 0x0000000134047890 */ /* 0x000fe4000fffe0ff */
[----:B------:R3:W1:Y:S02]  /*7480*/  @P0 LDS R43, [R105] ;  /* 0x00000000692b0984 */ /* 0x0006640000000800 */
[----:B------:R-:W-:Y:S02]  /*7490*/  UISETP.NE.AND UP0, UPT, UR4, 0x3, UPT ;  /* 0x000000030400788c */ /* 0x000fe4000bf05270 */
[----:B------:R3:W1:Y:S02]  /*74a0*/  @P0 LDS R44, [R106] ;  /* 0x000000006a2c0984 */ /* 0x0006640000000800 */
[----:B------:R-:W-:Y:S02]  /*74b0*/  USEL UR5, URZ, 0x1, UP0 ;  /* 0x00000001ff057887 */ /* 0x000fe40008000000 */
[----:B------:R3:W1:Y:S01]  /*74c0*/  @P0 LDS R45, [R107+0x200] ;  /* 0x000200006b2d0984 */ /* 0x0006620000000800 */
[----:B------:R-:W-:Y:S03]  /*74d0*/  USEL UR4, UR4, URZ, UP0 ;  /* 0x000000ff04047287 */ /* 0x000fe60008000000 */
[----:B------:R3:W1:Y:S01]  /*74e0*/  @P0 LDS R46, [R108+0x200] ;  /* 0x000200006c2e0984 */ /* 0x0006620000000800 */
[----:B------:R-:W-:Y:S02]  /*74f0*/  LOP3.LUT R102, R102, UR5, RZ, 0x3c, !PT ;  /* 0x0000000566667c12 */ /* 0x000fe4000f8e3cff */
[----:B------:R-:W-:Y:S01]  /*7500*/  IMAD.U32 R100, RZ, RZ, UR4 ;  /* 0x00000004ff647e24 */ /* 0x000fe2000f8e00ff */
[----:B------:R3:W1:Y:S04]  /*7510*/  @P0 LDS R47, [R105+0x200] ;  /* 0x00020000692f0984 */ /* 0x0006680000000800 */
        /* <DEDUP_REMOVED lines=24> */
[----:B------:R3:W1:Y:S02]  /*76a0*/  @P0 LDS R72, [R106+0xe00] ;  /* 0x000e00006a480984 */ /* 0x0006640000000800 */
.L_x_88:
[----:B------:R-:W-:Y:S05]  /*76b0*/  BSYNC B1 ;  /* 0x0000000000017941 */ /* 0x000fea0003800000 */
.L_x_87:
[----:B------:R-:W-:Y:S05]  /*76c0*/  IMAD.IADD R39, R37, 0x1, R38 ;  /* 0x0000000125277824 */ /* 0x000fea00078e0226 */
[----:B-1----:R-:W-:Y:S04]  /*76d0*/  SHF.R.U32.HI R3, RZ, 0x15, R39 ;  /* 0x00000015ff037819 */ /* 0x002fe80000011627 */
[----:B------:R-:W-:Y:S01]  /*76e0*/  LOP3.LUT P0, RZ, R3, 0x3, R80, 0x48, !PT ;  /* 0x0000000303ff7812 */ /* 0x000fe20007804850 */
[----:B------:R-:W-:Y:S01]  /*76f0*/  @!UPT UIADD3 URZ, UPT, UPT, URZ, URZ, URZ ;  /* 0x000000fffffff290 */ /* 0x000fe2000fffe0ff */
[----:B--2---:R-:W-:Y:S11]  /*7700*/  @P1 BRA `(.L_x_92) ;  /* 0x0000000000081947 */ /* 0x004ff60003800000 */
[----:B------:R-:W1:Y:S02]  /*7710*/  SYNCS.PHASECHK.TRANS64.TRYWAIT P1, [UR47+0xa0], R0 ;  /* 0x0000a000ff0075a7 */ /* 0x000e64000802112f */
[----:B-1----:R-:W-:Y:S05]  /*7720*/  @!P1 BRA `(.L_x_93) ;  /* 0x00000080009c9947 */ /* 0x002fea0003800000 */
.L_x_92:
[----:B------:R-:W-:Y:S05]  /*7730*/  @!P0 BRA `(.L_x_94) ;  /* 0x0000000000408947 */ /* 0x000fea0003800000 */
[----:B------:R-:W2:Y:S01]  /*7740*/  LDCU.64 UR8, c[0x4][0x70] ;  /* 0x01000e00ff0877ac */ /* 0x000ea20008000a00 */
[----:B------:R-:W-:Y:S01]  /*7750*/  MOV R15, 0x0 ;  /* 0x00000000000f7802 */ /* 0x000fe20000000f00 */
[----:B------:R-:W-:Y:S02]  /*7760*/  HFMA2 R12, -RZ, RZ, 0, 5.9604644775390625e-08 ;  /* 0x00000001ff0c7431 */ /* 0x000fe400000001ff */
[----:B------:R-:W-:Y:S02]  /*7770*/  IMAD.MOV.U32 R8, RZ, RZ, 0x192 ;  /* 0x00000192ff087424 */ /* 0x000fe400078e00ff */
[----:B------:R-:W-:Y:S01]  /*7780*/  IMAD.MOV.U32 R13, RZ, RZ, RZ ;  /* 0x000000ffff0d7224 */ /* 0x000fe200078e00ff */
[----:B------:R-:W5:Y:S01]  /*7790*/  LDCU.64 UR6, c[0x4][0x78] ;  /* 0x01000f00ff0677ac */ /* 0x000f620008000a00 */
[----:B------:R-:W1:Y:S01]  /*77a0*/  LDC.64 R14, c[0x4][R15] ;  /* 0x010000000f0e7b82 */ /* 0x000e620000000a00 */
[----:B------:R-:W3:Y:S01]  /*77b0*/  LDCU.64 UR4, c[0x4][0x10] ;  /* 0x01000200ff0477ac */ /* 0x000ee20008000a00 */
[----:B--2---:R-:W-:Y:S01]  /*77c0*/  MOV R5, UR9 ;  /* 0x0000000900057c02 */ /* 0x004fe20008000f00 */
[----:B------:R-:W-:Y:S01]  /*77d0*/  IMAD.U32 R4, RZ, RZ, UR8 ;  /* 0x00000008ff047e24 */ /* 0x000fe2000f8e00ff */
[----:B-----5:R-:W-:Y:S01]  /*77e0*/  MOV R7, UR7 ;  /* 0x0000000700077c02 */ /* 0x020fe20008000f00 */
[----:B------:R-:W-:Y:S01]  /*77f0*/  IMAD.U32 R6, RZ, RZ, UR6 ;  /* 0x00000006ff067e24 */ /* 0x000fe2000f8e00ff */
[----:B---3--:R-:W-:Y:S01]  /*7800*/  MOV R11, UR5 ;  /* 0x00000005000b7c02 */ /* 0x008fe20008000f00 */
[----:B------:R-:W-:Y:S02]  /*7810*/  IMAD.U32 R10, RZ, RZ, UR4 ;  /* 0x00000004ff0a7e24 */ /* 0x000fe4000f8e00ff */
[----:B------:R-:W-:Y:S07]  /*7820*/  LEPC R20, `(.L_x_94) ;  /* 0x000000001014794e */ /* 0x000fee0000000000 */
[----:B-1--4-:R-:W-:Y:S05]  /*7830*/  CALL.ABS.NOINC R14 ;  /* 0x000000000e007343 */ /* 0x012fea0003c00000 */
.L_x_94:
[----:B------:R-:W-:Y:S05]  /*7840*/  WARPSYNC.ALL ;  /* 0x0000000000007948 */ /* 0x000fea0003800000 */
[----:B------:R-:W-:Y:S01]  /*7850*/  R2UR UR4, R39 ;  /* 0x00000000270472ca */ /* 0x000fe200000e0000 */
[----:B------:R-:W-:Y:S01]  /*7860*/  BSSY.RECONVERGENT B0, `(.L_x_95) ;  /* 0x0000088000007945 */ /* 0x000fe20003800200 */
[----:B------:R-:W-:Y:S11]  /*7870*/  ISETP.NE.AND P0, PT, R93, RZ, PT ;  /* 0x000000ff5d00720c */ /* 0x000ff60003f05270 */
[----:B------:R-:W2:Y:S01]  /*7880*/  LDTM.x32 R4, tmem[UR4] ;  /* 0x00000004000479ee */ /* 0x000ea200082c0000 */
[----:B------:R-:W-:Y:S01]  /*7890*/  UIADD3 UR4, UPT, UPT, UR47, 0xa8, URZ ;  /* 0x000000a82f047890 */ /* 0x000fe2000fffe0ff */
[----:B------:R-:W-:Y:S03]  /*78a0*/  NOP ;  /* 0x0000000000007918 */ /* 0x000fe60000000000 */
[----:B------:R-:W-:Y:S09]  /*78b0*/  UPRMT UR4, UR40, 0x654, UR4 ;  /* 0x0000065428047896 */ /* 0x000ff20008000004 */
[----:B--2---:R-:W-:Y:S01]  /*78c0*/  SYNCS.ARRIVE.TRANS64.RED.A1T0 RZ, [UR4], RZ ;  /* 0x000000ffffff79a7 */ /* 0x004fe20008100404 */
[C---:B------:R-:W-:Y:S02]  /*78d0*/  IMAD R4, R36.reuse, R4, RZ ;  /* 0x0000000424047224 */ /* 0x040fe400078e02ff */
[----:B------:R-:W-:Y:S02]  /*78e0*/  IMAD R5, R36, R5, RZ ;  /* 0x0000000524057224 */ /* 0x000fe400078e02ff */
[-C--:B------:R-:W-:Y:S02]  /*78f0*/  IMAD R4, R41, R40.reuse, R4 ;  /* 0x0000002829047224 */ /* 0x080fe400078e0204 */
[----:B------:R-:W-:Y:S02]  /*7900*/  IMAD R5, R42, R40, R5 ;  /* 0x000000282a057224 */ /* 0x000fe400078e0205 */
[C---:B------:R-:W-:Y:S01]  /*7910*/  IMAD R6, R36.reuse, R6, RZ ;  /* 0x0000000624067224 */ /* 0x040fe200078e02ff */
[----:B------:R2:W-:Y:S01]  /*7920*/  STS [R107], R4 ;  /* 0x000000046b007388 */ /* 0x0005e20000000800 */
[----:B------:R-:W-:Y:S02]  /*7930*/  IMAD R7, R36, R7, RZ ;  /* 0x0000000724077224 */ /* 0x000fe400078e02ff */
[-C--:B------:R-:W-:Y:S01]  /*7940*/  IMAD R6, R43, R40.reuse, R6 ;  /* 0x000000282b067224 */ /* 0x080fe200078e0206 */
[----:B------:R2:W-:Y:S01]  /*7950*/  STS [R108], R5 ;  /* 0x000000056c007388 */ /* 0x0005e20000000800 */
        /* <DEDUP_REMOVED lines=8> */
[----:B------:R2:W-:Y:S01]  /*79e0*/  STS [R107+0x200], R8 ;  /* 0x000200086b007388 */ /* 0x0005e20000000800 */
[----:B------:R-:W-:Y:S02]  /*79f0*/  IMAD R11, R36, R11, RZ ;  /* 0x0000000b240b7224 */ /* 0x000fe400078e02ff */
[-C--:B------:R-:W-:Y:S01]  /*7a00*/  IMAD R10, R47, R40.reuse, R10 ;  /* 0x000000282f0a7224 */ /* 0x080fe200078e020a */
[----:B------:R2:W-:Y:S01]  /*7a10*/  STS [R108+0x200], R9 ;  /* 0x000200096c007388 */ /* 0x0005e20000000800 */
        /* <DEDUP_REMOVED lines=72> */
[----:B------:R-:W-:Y:S03]  /*7ea0*/  IMAD R35, R72, R40, R35 ;  /* 0x0000002848237224 */ /* 0x000fe600078e0223 */
[----:B------:R2:W-:Y:S04]  /*7eb0*/  STS [R105+0xe00], R34 ;  /* 0x000e002269007388 */ /* 0x0005e80000000800 */
[----:B------:R2:W-:Y:S01]  /*7ec0*/  STS [R106+0xe00], R35 ;  /* 0x000e00236a007388 */ /* 0x0005e20000000800 */
[----:B------:R-:W-:Y:S01]  /*7ed0*/  @!PT LDS RZ, [RZ] ;  /* 0x00000000fffff984 */ /* 0x000fe20000000800 */
[----:B------:R-:W-:Y:S01]  /*7ee0*/  @!PT LDS RZ, [RZ] ;  /* 0x00000000fffff984 */ /* 0x000fe20000000800 */
[----:B------:R-:W-:Y:S01]  /*7ef0*/  @!PT LDS RZ, [RZ] ;  /* 0x00000000fffff984 */ /* 0x000fe20000000800 */
[----:B------:R-:W-:Y:S01]  /*7f00*/  @!PT LDS RZ, [RZ] ;  /* 0x00000000fffff984 */ /* 0x000fe20000000800 */
[----:B------:R5:W-:Y:S06]  /*7f10*/  MEMBAR.ALL.CTA ;  /* 0x0000000000007992 */ /* 0x000bec0000008000 */
[----:B-----5:R-:W5:Y:S02]  /*7f20*/  FENCE.VIEW.ASYNC.S ;  /* 0x00000000000073c6 */ /* 0x020f640000000000 */
[----:B-----5:R-:W-:Y:S06]  /*7f30*/  BAR.SYNC.DEFER_BLOCKING 0x1, 0x80 ;  /* 0x0042000000007b1d */ /* 0x020fec0000010000 */
[----:B------:R-:W-:Y:S05]  /*7f40*/  @P0 BRA `(.L_x_96) ;  /* 0x0000000000640947 */ /* 0x000fea0003800000 */
[----:B------:R-:W-:Y:S01]  /*7f50*/  R2UR UR6, R104 ;  /* 0x00000000680672ca */ /* 0x000fe200000e0000 */
[----:B------:R-:W-:Y:S01]  /*7f60*/  UIADD3 UR4, UP0, UPT, UR58, 0x880, URZ ;  /* 0x000008803a047890 */ /* 0x000fe2000ff1e0ff */
[----:B------:R-:W-:Y:S01]  /*7f70*/  R2UR UR7, R38 ;  /* 0x00000000260772ca */ /* 0x000fe200000e0000 */
[----:B------:R-:W-:Y:S01]  /*7f80*/  UMOV UR51, UR36 ;  /* 0x0000002400337c82 */ /* 0x000fe20008000000 */
[----:B------:R-:W-:Y:S02]  /*7f90*/  UIADD3 UR17, UPT, UPT, UR49, 0x20, URZ ;  /* 0x0000002031117890 */ /* 0x000fe4000fffe0ff */
[----:B------:R-:W-:Y:S01]  /*7fa0*/  UIADD3.X UR5, UPT, UPT, URZ, UR59, URZ, UP0, !UPT ;  /* 0x0000003bff057290 */ /* 0x000fe200087fe4ff */
[----:B------:R-:W-:Y:S01]  /*7fb0*/  UMOV UR19, UR36 ;  /* 0x0000002400137c82 */ /* 0x000fe20008000000 */
[----:B------:R-:W-:Y:S01]  /*7fc0*/  UIADD3 UR13, UPT, UPT, UR49, 0x40, URZ ;  /* 0x00000040310d7890 */ /* 0x000fe2000fffe0ff */
[----:B------:R-:W-:Y:S01]  /*7fd0*/  UMOV UR15, UR36 ;  /* 0x00000024000f7c82 */ /* 0x000fe20008000000 */
[----:B------:R-:W-:Y:S03]  /*7fe0*/  UIADD3 UR9, UPT, UPT, UR49, 0x60, URZ ;  /* 0x0000006031097890 */ /* 0x000fe6000fffe0ff */
[----:B------:R-:W-:Y:S02]  /*7ff0*/  UIADD3 UR6, UPT, UPT, UR47, UR6, URZ ;  /* 0x000000062f067290 */ /* 0x000fe4000fffe0ff */
[----:B------:R-:W-:Y:S02]  /*8000*/  UIADD3 UR50, UPT, UPT, UR54, UR7, URZ ;  /* 0x0000000736327290 */ /* 0x000fe4000fffe0ff */
[----:B------:R-:W-:Y:S02]  /*8010*/  UIADD3 UR48, UPT, UPT, UR6, 0x200, URZ ;  /* 0x0000020006307890 */ /* 0x000fe4000fffe0ff */
[----:B------:R-:W-:Y:S02]  /*8020*/  UIADD3 UR16, UPT, UPT, UR6, 0x1200, URZ ;  /* 0x0000120006107890 */ /* 0x000fe4000fffe0ff */
[----:B------:R-:W-:Y:S01]  /*8030*/  UIADD3 UR12, UPT, UPT, UR6, 0x2200, URZ ;  /* 0x00002200060c7890 */ /* 0x000fe2000fffe0ff */
[----:B------:R-:W-:Y:S01]  /*8040*/  UMOV UR18, UR50 ;  /* 0x0000003200127c82 */ /* 0x000fe20008000000 */
[----:B------:R-:W-:Y:S01]  /*8050*/  UMOV UR14, UR50 ;  /* 0x00000032000e7c82 */ /* 0x000fe20008000000 */
[----:B------:R-:W-:Y:S02]  /*8060*/  UIADD3 UR8, UPT, UPT, UR6, 0x3200, URZ ;  /* 0x0000320006087890 */ /* 0x000fe4000fffe0ff */
[----:B------:R1:W-:Y:S01]  /*8070*/  UTMASTG.3D [UR48], [UR4] ;  /* 0x00000030040073b5 */ /* 0x0003e20008010000 */
[----:B------:R-:W-:Y:S01]  /*8080*/  UMOV UR11, UR36 ;  /* 0x00000024000b7c82 */ /* 0x000fe20008000000 */
[----:B------:R-:W-:Y:S01]  /*8090*/  UMOV UR10, UR50 ;  /* 0x00000032000a7c82 */ /* 0x000fe20008000000 */
[----:B------:R1:W-:Y:S01]  /*80a0*/  UTMASTG.3D [UR16], [UR4] ;  /* 0x00000010040073b5 */ /* 0x0003e20008010000 */
[----:B------:R1:W-:Y:S03]  /*80b0*/  UTMASTG.3D [UR12], [UR4] ;  /* 0x0000000c040073b5 */ /* 0x0003e60008010000 */
[----:B------:R1:W-:Y:S02]  /*80c0*/  UTMASTG.3D [UR8], [UR4] ;  /* 0x00000008040073b5 */ /* 0x0003e40008010000 */
[----:B-1----:R0:W-:Y:S02]  /*80d0*/  UTMACMDFLUSH ;  /* 0x00000000000079b7 */ /* 0x0021e40000000000 */
.L_x_96:
[----:B------:R-:W-:Y:S05]  /*80e0*/  BSYNC.RECONVERGENT B0 ;  /* 0x0000000000007941 */ /* 0x000fea0003800200 */
.L_x_95:
[----:B------:R-:W-:Y:S01]  /*80f0*/  UIADD3 UR48, UPT, UPT, UR52, 0x1, URZ ;  /* 0x0000000134307890 */ /* 0x000fe2000fffe0ff */
[----:B------:R-:W-:Y:S03]  /*8100*/  BSSY.RECONVERGENT B0, `(.L_x_97) ;  /* 0x0000005000007945 */ /* 0x000fe60003800200 */
[----:B------:R-:W-:Y:S04]  /*8110*/  UISETP.NE.AND UP0, UPT, UR48, 0x3, UPT ;  /* 0x000000033000788c */ /* 0x000fe8000bf05270 */
[----:B------:R-:W-:Y:S01]  /*8120*/  USEL UR46, UR48, URZ, UP0 ;  /* 0x000000ff302e7287 */ /* 0x000fe20008000000 */
[----:B------:R-:W-:Y:S11]  /*8130*/  @P0 BRA `(.L_x_98) ;  /* 0x0000000000040947 */ /* 0x000ff60003800000 */
[----:B------:R-:W-:Y:S04]  /*8140*/  DEPBAR.LE SB0, 0x1 ;  /* 0x000080400000791a */ /* 0x000fe80000000000 */
.L_x_98:
[----:B------:R-:W-:Y:S05]  /*8150*/  BSYNC.RECONVERGENT B0 ;  /* 0x0000000000007941 */ /* 0x000fea0003800200 */
.L_x_97:
[----:B------:R-:W-:Y:S01]  /*8160*/  BAR.SYNC.DEFER_BLOCKING 0x1, 0x80 ;  /* 0x0042000000007b1d */ /* 0x000fe20000010000 */
[----:B------:R-:W-:Y:S01]  /*8170*/  ISETP.NE.AND P1, PT, R97, RZ, PT ;  /* 0x000000ff6100720c */ /* 0x000fe20003f25270 */
[----:B------:R-:W-:Y:S01]  /*8180*/  UISETP.NE.AND UP0, UPT, UR55, URZ, UPT ;  /* 0x000000ff3700728c */ /* 0x000fe2000bf05270 */
[----:B--2---:R-:W-:Y:S11]  /*8190*/  LEA R5, R100, UR47, 0x3 ;  /* 0x0000002f64057c11 */ /* 0x004ff6000f8e18ff */
[----:B------:R-:W-:Y:S01]  /*81a0*/  @P1 SHF.L.U32 R4, R102, 0x1f, RZ ;  /* 0x0000001f66041819 */ /* 0x000fe200000006ff */
[----:B------:R-:W-:Y:S06]  /*81b0*/  BRA.U !UP0, `(.L_x_99) ;  /* 0x0000000108247547 */ /* 0x000fec000b800000 */
[----:B-1----:R-:W1:Y:S01]  /*81c0*/  S2R R0, SR_CgaCtaId ;  /* 0x0000000000007919 */ /* 0x002e620000008800 */
[----:B------:R-:W-:Y:S01]  /*81d0*/  IMAD.U32 R3, RZ, RZ, UR53 ;  /* 0x00000035ff037e24 */ /* 0x000fe2000f8e00ff */
[----:B------:R-:W-:Y:S04]  /*81e0*/  UIADD3 UR4, UPT, UPT, UR53, 0x1, URZ ;  /* 0x0000000135047890 */ /* 0x000fe8000fffe0ff */
[----:B------:R-:W-:Y:S01]  /*81f0*/  @P1 LEA R3, R3, UR47, 0x3 ;  /* 0x0000002f03031c11 */ /* 0x000fe2000f8e18ff */
[----:B------:R-:W-:Y:S04]  /*8200*/  UISETP.NE.AND UP0, UPT, UR4, 0x3, UPT ;  /* 0x000000030400788c */ /* 0x000fe8000bf05270 */
[----:B------:R-:W-:Y:S01]  /*8210*/  @P1 VIADD R3, R3, 0x58 ;  /* 0x0000005803031836 */ /* 0x000fe20000000000 */
[----:B------:R-:W-:Y:S04]  /*8220*/  USEL UR53, UR4, URZ, UP0 ;  /* 0x000000ff04357287 */ /* 0x000fe80008000000 */
[----:B-1----:R-:W-:Y:S04]  /*8230*/  @P1 PRMT R0, R0, 0x654, R3 ;  /* 0x0000065400001816 */ /* 0x002fe80000000003 */
[----:B------:R2:W-:Y:S04]  /*8240*/  @P1 SYNCS.ARRIVE.TRANS64.RED.A1T0 RZ, [R0+URZ], RZ ;  /* 0x000000ff00ff19a7 */ /* 0x0005e800081004ff */
.L_x_99:
[----:B------:R-:W5:Y:S01]  /*8250*/  @P1 SYNCS.PHASECHK.TRANS64.TRYWAIT P0, [R5+URZ+0x40], R4 ;  /* 0x00004004050015a7 */ /* 0x000f6200080011ff */
[----:B------:R-:W-:Y:S01]  /*8260*/  UISETP.NE.AND UP0, UPT, UR37, URZ, UPT ;  /* 0x000000ff2500728c */ /* 0x000fe2000bf05270 */
[----:B------:R-:W-:Y:S01]  /*8270*/  BSSY B1, `(.L_x_100) ;  /* 0x0000038000017945 */ /* 0x000fe20003800000 */
[----:B------:R-:W-:Y:S02]  /*8280*/  UMOV UR4, 0xc0 ;  /* 0x000000c000047882 */ /* 0x000fe40000000000 */
[----:B------:R-:W-:Y:S01]  /*8290*/  USEL UR40, UR4, 0x20, !UP0 ;  /* 0x0000002004287887 */ /* 0x000fe2000c000000 */
[----:B-----5:R-:W-:Y:S01]  /*82a0*/  @P1 SEL R101, RZ, 0x1, !P0 ;  /* 0x00000001ff651807 */ /* 0x020fe20004000000 */
[----:B------:R-:W-:Y:S10]  /*82b0*/  @!P1 BRA `(.L_x_101) ;  /* 0x0000000000cc9947 */ /* 0x000ff40003800000 */
[----:B------:R-:W-:Y:S01]  /*82c0*/  ISETP.NE.AND P1, PT, R103, RZ, PT ;  /* 0x000000ff6700720c */ /* 0x000fe20003f25270 */
[----:B------:R-:W-:Y:S01]  /*82d0*/  BSSY B0, `(.L_x_102) ;  /* 0x0000008000007945 */ /* 0x000fe20003800000 */
[----:B------:R-:W-:Y:S11]  /*82e0*/  ISETP.NE.AND P0, PT, R101, RZ, PT ;  /* 0x000000ff6500720c */ /* 0x000ff60003f05270 */
[----:B------:R-:W-:Y:S04]  /*82f0*/  @P1 IMAD R4, R100, 0x4000, R91 ;  /* 0x0000400064041824 */ /* 0x000fe800078e025b */
[----:B-1----:R-:W-:Y:S01]  /*8300*/  @P1 IMAD.IADD R3, R98, 0x1, R4 ;  /* 0x0000000162031824 */ /* 0x002fe200078e0204 */
[----:B------:R-:W-:Y:S06]  /*8310*/  @P0 BRA `(.L_x_103) ;  /* 0x00000000000c0947 */ /* 0x000fec0003800000 */
[----:B--2---:R-:W-:Y:S04]  /*8320*/  SHF.L.U32 R0, R102, 0x1f, RZ ;  /* 0x0000001f66007819 */ /* 0x004fe800000006ff */
[----:B------:R-:W1:Y:S02]  /*8330*/  SYNCS.PHASECHK.TRANS64.TRYWAIT P0, [R5+URZ+0x40], R0 ;  /* 0x00004000050075a7 */ /* 0x000e6400080011ff */
[----:B-1----:R-:W-:Y:S05]  /*8340*/  @!P0 BRA `(.L_x_104) ;  /* 0x0000007400ac8947 */ /* 0x002fea0003800000 */
.L_x_103:
[----:B------:R-:W-:Y:S05]  /*8350*/  BSYNC B0 ;  /* 0x0000000000007941 */ /* 0x000fea0003800000 */
.L_x_102:
[----:B------:R-:W-:Y:S01]  /*8360*/  ISETP.NE.AND P0, PT, R103, RZ, PT ;  /* 0x000000ff6700720c */ /* 0x000fe20003f05270 */
[----:B------:R-:W-:Y:S11]  /*8370*/  VIADD R100, R100, 0x1 ;  /* 0x0000000164647836 */ /* 0x000ff60000000000 */
[----:B------:R-:W-:Y:S01]  /*8380*/  @!UPT UIADD3 URZ, UPT, UPT, URZ, URZ, URZ ;  /* 0x000000fffffff290 */ /* 0x000fe2000fffe0ff */
[----:B------:R-:W3:Y:S01]  /*8390*/  @P0 LDS R42, [R3] ;  /* 0x00000000032a0984 */ /* 0x000ee20000000800 */
[----:B-1----:R-:W-:Y:S03]  /*83a0*/  @P0 IMAD.IADD R5, R99, 0x1, R4 ;  /* 0x0000000163050824 */ /* 0x002fe600078e0204 */
[----:B------:R-:W1:Y:S01]  /*83b0*/  @P0 LDS R46, [R3+0x200] ;  /* 0x00020000032e0984 */ /* 0x000e620000000800 */
[----:B--2---:R-:W-:Y:S03]  /*83c0*/  @P0 IMAD.IADD R0, R98, 0x1, R5 ;  /* 0x0000000162000824 */ /* 0x004fe600078e0205 */
[----:B------:R-:W2:Y:S04]  /*83d0*/  @P0 LDS R50, [R3+0x400] ;  /* 0x0004000003320984 */ /* 0x000ea80000000800 */
[----:B------:R-:W1:Y:S04]  /*83e0*/  @P0 LDS R54, [R3+0x600] ;  /* 0x0006000003360984 */ /* 0x000e680000000800 */
[----:B------:R-:W1:Y:S04]  /*83f0*/  @P0 LDS R58, [R3+0x800] ;  /* 0x00080000033a0984 */ /* 0x000e680000000800 */
[----:B------:R-:W1:Y:S04]  /*8400*/  @P0 LDS R62, [R3+0xa00] ;  /* 0x000a0000033e0984 */ /* 0x000e680000000800 */
[----:B------:R-:W1:Y:S04]  /*8410*/  @P0 LDS R66, [R3+0xc00] ;  /* 0x000c000003420984 */ /* 0x000e680000000800 */
[----:B------:R5:W1:Y:S04]  /*8420*/  @P0 LDS R70, [R3+0xe00] ;  /* 0x000e000003460984 */ /* 0x000a680000000800 */
[----:B------:R1:W1:Y:S04]  /*8430*/  @P0 LDS R41, [R4] ;  /* 0x0000000004290984 */ /* 0x0002680000000800 */
[----:B------:R1:W1:Y:S04]  /*8440*/  @P0 LDS R45, [R4+0x200] ;  /* 0x00020000042d0984 */ /* 0x0002680000000800 */
[----:B------:R1:W1:Y:S04]  /*8450*/  @P0 LDS R49, [R4+0x400] ;  /* 0x0004000004310984 */ /* 0x0002680000000800 */
[----:B------:R1:W1:Y:S04]  /*8460*/  @P0 LDS R53, [R4+0x600] ;  /* 0x0006000004350984 */ /* 0x0002680000000800 */
[----:B------:R1:W1:Y:S04]  /*8470*/  @P0 LDS R57, [R4+0x800] ;  /* 0x0008000004390984 */ /* 0x0002680000000800 */
[----:B------:R1:W1:Y:S04]  /*8480*/  @P0 LDS R61, [R4+0xa00] ;  /* 0x000a0000043d0984 */ /* 0x0002680000000800 */
[----:B------:R1:W1:Y:S04]  /*8490*/  @P0 LDS R65, [R4+0xc00] ;  /* 0x000c000004410984 */ /* 0x0002680000000800 */
        /* <DEDUP_REMOVED lines=16> */
[----:B------:R1:W1:Y:S01]  /*85a0*/  @P0 LDS R72, [R0+0xe00] ;  /* 0x000e000000480984 */ /* 0x0002620000000800 */
[C---:B------:R-:W-:Y:S04]  /*85b0*/  ISETP.NE.AND P0, PT, R100.reuse, 0x3, PT ;  /* 0x000000036400780c */ /* 0x040fe80003f05270 */
[----:B-----5:R-:W-:Y:S02]  /*85c0*/  SEL R3, RZ, 0x1, P0 ;  /* 0x00000001ff037807 */ /* 0x020fe40000000000 */
[----:B------:R-:W-:Y:S02]  /*85d0*/  SEL R100, R100, RZ, P0 ;  /* 0x000000ff64647207 */ /* 0x000fe40000000000 */
[----:B--23--:R-:W-:Y:S02]  /*85e0*/  LOP3.LUT R102, R102, R3, RZ, 0x3c, !PT ;  /* 0x0000000366667212 */ /* 0x00cfe400078e3cff */
.L_x_101:
[----:B------:R-:W-:Y:S05]  /*85f0*/  BSYNC B1 ;  /* 0x0000000000017941 */ /* 0x000fea0003800000 */
.L_x_100:
[----:B------:R-:W-:Y:S05]  /*8600*/  VIADD R38, R37, UR40 ;  /* 0x0000002825267c36 */ /* 0x000fea0008000000 */
[----:B-1----:R-:W-:Y:S04]  /*8610*/  SHF.R.U32.HI R3, RZ, 0x15, R38 ;  /* 0x00000015ff037819 */ /* 0x002fe80000011626 */
[----:B------:R-:W-:Y:S11]  /*8620*/  LOP3.LUT P0, RZ, R3, 0x3, R80, 0x48, !PT ;  /* 0x0000000303ff7812 */ /* 0x000ff60007804850 */
[----:B------:R-:W-:Y:S02]  /*8630*/  @!UPT UIADD3 URZ, UPT, UPT, URZ, URZ, URZ ;  /* 0x000000fffffff290 */ /* 0x000fe4000fffe0ff */
[----:B------:R-:W-:Y:S05]  /*8640*/  @!P0 BRA `(.L_x_105) ;  /* 0x0000000000408947 */ /* 0x000fea0003800000 */
[----:B------:R-:W1:Y:S01]  /*8650*/  LDCU.64 UR8, c[0x4][0x70] ;  /* 0x01000e00ff0877ac */ /* 0x000e620008000a00 */
[----:B------:R-:W-:Y:S01]  /*8660*/  MOV R15, 0x0 ;  /* 0x00000000000f7802 */ /* 0x000fe20000000f00 */
[----:B------:R-:W-:Y:S02]  /*8670*/  HFMA2 R12, -RZ, RZ, 0, 5.9604644775390625e-08 ;  /* 0x00000001ff0c7431 */ /* 0x000fe400000001ff */
[----:B------:R-:W-:Y:S02]  /*8680*/  IMAD.MOV.U32 R8, RZ, RZ, 0x192 ;  /* 0x00000192ff087424 */ /* 0x000fe400078e00ff */
[----:B------:R-:W-:Y:S01]  /*8690*/  IMAD.MOV.U32 R13, RZ, RZ, RZ ;  /* 0x000000ffff0d7224 */ /* 0x000fe200078e00ff */
[----:B------:R-:W5:Y:S01]  /*86a0*/  LDCU.64 UR6, c[0x4][0x78] ;  /* 0x01000f00ff0677ac */ /* 0x000f620008000a00 */
[----:B------:R-:W2:Y:S01]  /*86b0*/  LDC.64 R14, c[0x4][R15] ;  /* 0x010000000f0e7b82 */ /* 0x000ea20000000a00 */
[----:B------:R-:W3:Y:S01]  /*86c0*/  LDCU.64 UR4, c[0x4][0x10] ;  /* 0x01000200ff0477ac */ /* 0x000ee20008000a00 */
[----:B-1----:R-:W-:Y:S01]  /*86d0*/  MOV R5, UR9 ;  /* 0x0000000900057c02 */ /* 0x002fe20008000f00 */
[----:B------:R-:W-:Y:S01]  /*86e0*/  IMAD.U32 R4, RZ, RZ, UR8 ;  /* 0x00000008ff047e24 */ /* 0x000fe2000f8e00ff */
[----:B-----5:R-:W-:Y:S01]  /*86f0*/  MOV R7, UR7 ;  /* 0x0000000700077c02 */ /* 0x020fe20008000f00 */
[----:B------:R-:W-:Y:S01]  /*8700*/  IMAD.U32 R6, RZ, RZ, UR6 ;  /* 0x00000006ff067e24 */ /* 0x000fe2000f8e00ff */
[----:B---3--:R-:W-:Y:S01]  /*8710*/  MOV R11, UR5 ;  /* 0x00000005000b7c02 */ /* 0x008fe20008000f00 */
[----:B------:R-:W-:Y:S02]  /*8720*/  IMAD.U32 R10, RZ, RZ, UR4 ;  /* 0x00000004ff0a7e24 */ /* 0x000fe4000f8e00ff */
[----:B------:R-:W-:Y:S07]  /*8730*/  LEPC R20, `(.L_x_105) ;  /* 0x000000001014794e */ /* 0x000fee0000000000 */
[----:B--2-4-:R-:W-:Y:S05]  /*8740*/  CALL.ABS.NOINC R14 ;  /* 0x000000000e007343 */ /* 0x014fea0003c00000 */
.L_x_105:
[----:B------:R-:W-:Y:S01]  /*8750*/  ISETP.NE.AND P0, PT, R93, RZ, PT ;  /* 0x000000ff5d00720c */ /* 0x000fe20003f05270 */
[----:B------:R-:W-:Y:S05]  /*8760*/  WARPSYNC.ALL ;  /* 0x0000000000007948 */ /* 0x000fea0003800000 */
[----:B------:R-:W1:Y:S01]  /*8770*/  S2R R39, SR_CgaCtaId ;  /* 0x0000000000277919 */ /* 0x000e620000008800 */
[----:B------:R-:W-:Y:S01]  /*8780*/  R2UR UR4, R38 ;  /* 0x00000000260472ca */ /* 0x000fe200000e0000 */
[----:B------:R-:W1:Y:S01]  /*8790*/  S2UR UR51, SR_CgaCtaId ;  /* 0x00000000003379c3 */ /* 0x000e620000008800 */
[----:B------:R-:W-:Y:S11]  /*87a0*/  BSSY.RECONVERGENT B0, `(.L_x_106) ;  /* 0x0000087000007945 */ /* 0x000ff60003800200 */
[----:B------:R-:W5:Y:S01]  /*87b0*/  LDTM.x32 R4, tmem[UR4] ;  /* 0x00000004000479ee */ /* 0x000f6200082c0000 */
[----:B------:R-:W-:Y:S06]  /*87c0*/  USHF.L.U32 UR4, UR46, 0xe, URZ ;  /* 0x0000000e2e047899 */ /* 0x000fec00080006ff */
[----:B--2---:R-:W-:Y:S04]  /*87d0*/  IADD3 R0, PT, PT, R91, UR4, RZ ;  /* 0x000000045b007c10 */ /* 0x004fe8000fffe0ff */
[CC--:B------:R-:W-:Y:S02]  /*87e0*/  IADD3 R104, PT, PT, R98.reuse, R0.reuse, RZ ;  /* 0x0000000062687210 */ /* 0x0c0fe40007ffe0ff */
[----:B------:R-:W-:Y:S04]  /*87f0*/  IADD3 R3, PT, PT, R99, R0, RZ ;  /* 0x0000000063037210 */ /* 0x000fe80007ffe0ff */
[----:B------:R-:W-:Y:S01]  /*8800*/  IADD3 R0, PT, PT, R98, R3, RZ ;  /* 0x0000000362007210 */ /* 0x000fe20007ffe0ff */
[C---:B-----5:R-:W-:Y:S02]  /*8810*/  IMAD R4, R36.reuse, R4, RZ ;  /* 0x0000000424047224 */ /* 0x060fe400078e02ff */
[----:B------:R-:W-:Y:S02]  /*8820*/  IMAD R5, R36, R5, RZ ;  /* 0x0000000524057224 */ /* 0x000fe400078e02ff */
[-C--:B------:R-:W-:Y:S02]  /*8830*/  IMAD R4, R41, R40.reuse, R4 ;  /* 0x0000002829047224 */ /* 0x080fe400078e0204 */
[----:B------:R-:W-:Y:S02]  /*8840*/  IMAD R5, R42, R40, R5 ;  /* 0x000000282a057224 */ /* 0x000fe400078e0205 */
[C---:B------:R-:W-:Y:S01]  /*8850*/  IMAD R6, R36.reuse, R6, RZ ;  /* 0x0000000624067224 */ /* 0x040fe200078e02ff */
[----:B------:R2:W-:Y:S01]  /*8860*/  STS [R91+UR4], R4 ;  /* 0x000000045b007988 */ /* 0x0005e20008000804 */
        /* <DEDUP_REMOVED lines=11> */
[----:B------:R2:W-:Y:S01]  /*8920*/  STS [R91+UR4+0x200], R8 ;  /* 0x000200085b007988 */ /* 0x0005e20008000804 */
        /* <DEDUP_REMOVED lines=85> */
[----:B-1----:R-:W-:Y:S05]  /*8e80*/  @P0 BRA `(.L_x_107) ;  /* 0x0000000000600947 */ /* 0x002fea0003800000 */
[----:B------:R-:W-:Y:S02]  /*8e90*/  UIADD3 UR6, UP0, UPT, UR58, 0x880, URZ ;  /* 0x000008803a067890 */ /* 0x000fe4000ff1e0ff */
[----:B------:R-:W-:Y:S02]  /*8ea0*/  UIADD3 UR5, UPT, UPT, UR47, UR4, URZ ;  /* 0x000000042f057290 */ /* 0x000fe4000fffe0ff */
[----:B------:R-:W-:Y:S02]  /*8eb0*/  UIADD3 UR10, UPT, UPT, UR54, UR40, URZ ;  /* 0x00000028360a7290 */ /* 0x000fe4000fffe0ff */
[----:B------:R-:W-:Y:S02]  /*8ec0*/  UIADD3 UR8, UPT, UPT, UR5, 0x200, URZ ;  /* 0x0000020005087890 */ /* 0x000fe4000fffe0ff */
[----:B------:R-:W-:Y:S01]  /*8ed0*/  UIADD3.X UR7, UPT, UPT, URZ, UR59, URZ, UP0, !UPT ;  /* 0x0000003bff077290 */ /* 0x000fe200087fe4ff */
[----:B------:R-:W-:Y:S01]  /*8ee0*/  UMOV UR9, UR49 ;  /* 0x0000003100097c82 */ /* 0x000fe20008000000 */
[----:B------:R-:W-:Y:S01]  /*8ef0*/  UMOV UR11, UR36 ;  /* 0x00000024000b7c82 */ /* 0x000fe20008000000 */
[----:B------:R-:W-:Y:S02]  /*8f00*/  UIADD3 UR21, UPT, UPT, UR49, 0x20, URZ ;  /* 0x0000002031157890 */ /* 0x000fe4000fffe0ff */
[----:B------:R-:W-:Y:S01]  /*8f10*/  UIADD3 UR20, UPT, UPT, UR5, 0x1200, URZ ;  /* 0x0000120005147890 */ /* 0x000fe2000fffe0ff */
[----:B------:R-:W-:Y:S03]  /*8f20*/  UMOV UR23, UR36 ;  /* 0x0000002400177c82 */ /* 0x000fe60008000000 */
[----:B------:R1:W-:Y:S01]  /*8f30*/  UTMASTG.3D [UR8], [UR6] ;  /* 0x00000008060073b5 */ /* 0x0003e20008010000 */
[----:B------:R-:W-:Y:S01]  /*8f40*/  UMOV UR22, UR10 ;  /* 0x0000000a00167c82 */ /* 0x000fe20008000000 */
[----:B------:R-:W-:Y:S02]  /*8f50*/  UIADD3 UR17, UPT, UPT, UR49, 0x40, URZ ;  /* 0x0000004031117890 */ /* 0x000fe4000fffe0ff */
[----:B------:R-:W-:Y:S01]  /*8f60*/  UIADD3 UR16, UPT, UPT, UR5, 0x2200, URZ ;  /* 0x0000220005107890 */ /* 0x000fe2000fffe0ff */
[----:B------:R-:W-:Y:S01]  /*8f70*/  UMOV UR19, UR36 ;  /* 0x0000002400137c82 */ /* 0x000fe20008000000 */
[----:B------:R-:W-:Y:S01]  /*8f80*/  UMOV UR18, UR10 ;  /* 0x0000000a00127c82 */ /* 0x000fe20008000000 */
[----:B------:R1:W-:Y:S01]  /*8f90*/  UTMASTG.3D [UR20], [UR6] ;  /* 0x00000014060073b5 */ /* 0x0003e20008010000 */
[----:B------:R-:W-:Y:S02]  /*8fa0*/  UIADD3 UR13, UPT, UPT, UR49, 0x60, URZ ;  /* 0x00000060310d7890 */ /* 0x000fe4000fffe0ff */
[----:B------:R-:W-:Y:S01]  /*8fb0*/  UIADD3 UR12, UPT, UPT, UR5, 0x3200, URZ ;  /* 0x00003200050c7890 */ /* 0x000fe2000fffe0ff */
[----:B------:R-:W-:Y:S01]  /*8fc0*/  UMOV UR15, UR36 ;  /* 0x00000024000f7c82 */ /* 0x000fe20008000000 */
[----:B------:R-:W-:Y:S01]  /*8fd0*/  UMOV UR14, UR10 ;  /* 0x0000000a000e7c82 */ /* 0x000fe20008000000 */
[----:B------:R1:W-:Y:S06]  /*8fe0*/  UTMASTG.3D [UR16], [UR6] ;  /* 0x00000010060073b5 */ /* 0x0003ec0008010000 */
[----:B------:R1:W-:Y:S02]  /*8ff0*/  UTMASTG.3D [UR12], [UR6] ;  /* 0x0000000c060073b5 */ /* 0x0003e40008010000 */
[----:B-1----:R0:W-:Y:S02]  /*9000*/  UTMACMDFLUSH ;  /* 0x00000000000079b7 */ /* 0x0021e40000000000 */
.L_x_107:
[----:B------:R-:W-:Y:S05]  /*9010*/  BSYNC.RECONVERGENT B0 ;  /* 0x0000000000007941 */ /* 0x000fea0003800200 */
.L_x_106:
[----:B------:R-:W-:Y:S01]  /*9020*/  UIADD3 UR4, UPT, UPT, UR46, 0x1, URZ ;  /* 0x000000012e047890 */ /* 0x000fe2000fffe0ff */
[----:B------:R-:W-:Y:S01]  /*9030*/  ISETP.NE.AND P1, PT, R97, RZ, PT ;  /* 0x000000ff6100720c */ /* 0x000fe20003f25270 */
[----:B--2---:R-:W-:Y:S01]  /*9040*/  IMAD.U32 R0, RZ, RZ, UR53 ;  /* 0x00000035ff007e24 */ /* 0x004fe2000f8e00ff */
[----:B------:R-:W-:Y:S01]  /*9050*/  BSSY.RECONVERGENT B0, `(.L_x_108) ;  /* 0x0000008000007945 */ /* 0x000fe20003800200 */
[----:B------:R-:W-:Y:S04]  /*9060*/  UISETP.NE.AND UP0, UPT, UR4, 0x3, UPT ;  /* 0x000000030400788c */ /* 0x000fe8000bf05270 */
[----:B------:R-:W-:Y:S02]  /*9070*/  USEL UR46, UR4, URZ, UP0 ;  /* 0x000000ff042e7287 */ /* 0x000fe40008000000 */
[----:B------:R-:W-:Y:S04]  /*9080*/  UISETP.EQ.XOR UP0, UPT, UR48, 0x3, !UP0 ;  /* 0x000000033000788c */ /* 0x000fe8000c702a70 */
[----:B------:R-:W-:Y:S01]  /*9090*/  UP2UR UR50, UPR, URZ, 0x1 ;  /* 0x00000001ff327883 */ /* 0x000fe20008000000 */
[----:B------:R-:W-:Y:S01]  /*90a0*/  @P1 LEA R0, R0, UR47, 0x3 ;  /* 0x0000002f00001c11 */ /* 0x000fe2000f8e18ff */
[----:B------:R-:W-:Y:S10]  /*90b0*/  @P0 BRA `(.L_x_109) ;  /* 0x0000000000040947 */ /* 0x000ff40003800000 */
[----:B------:R-:W-:Y:S04]  /*90c0*/  DEPBAR.LE SB0, 0x1 ;  /* 0x000080400000791a */ /* 0x000fe80000000000 */
.L_x_109:
[----:B------:R-:W-:Y:S05]  /*90d0*/  BSYNC.RECONVERGENT B0 ;  /* 0x0000000000007941 */ /* 0x000fea0003800200 */
.L_x_108:
[----:B------:R-:W-:Y:S01]  /*90e0*/  BAR.SYNC.DEFER_BLOCKING 0x1, 0x80 ;  /* 0x0042000000007b1d */ /* 0x000fe20000010000 */
[----:B------:R-:W-:Y:S01]  /*90f0*/  @P1 VIADD R4, R0, 0x58 ;  /* 0x0000005800041836 */ /* 0x000fe20000000000 */
[----:B------:R-:W-:Y:S01]  /*9100*/  @P1 SHF.L.U32 R0, R102, 0x1f, RZ ;  /* 0x0000001f66001819 */ /* 0x000fe200000006ff */
[----:B------:R-:W-:Y:S02]  /*9110*/  UIADD3 UR5, UPT, UPT, UR53, 0x1, URZ ;  /* 0x0000000135057890 */ /* 0x000fe4000fffe0ff */
[----:B------:R-:W-:Y:S01]  /*9120*/  UISETP.NE.AND UP0, UPT, UR37, URZ, UPT ;  /* 0x000000ff2500728c */ /* 0x000fe2000bf05270 */
[----:B------:R-:W-:Y:S01]  /*9130*/  @P1 PRMT R39, R39, 0x654, R4 ;  /* 0x0000065427271816 */ /* 0x000fe20000000004 */
[----:B------:R-:W-:Y:S04]  /*9140*/  UISETP.NE.AND UP1, UPT, UR5, 0x3, UPT ;  /* 0x000000030500788c */ /* 0x000fe8000bf25270 */
[----:B------:R-:W-:Y:S01]  /*9150*/  USEL UR48, UR5, URZ, UP1 ;  /* 0x000000ff05307287 */ /* 0x000fe20008800000 */
[----:B------:R1:W-:Y:S01]  /*9160*/  @P1 SYNCS.ARRIVE.TRANS64.RED.A1T0 RZ, [R39+URZ], RZ ;  /* 0x000000ff27ff19a7 */ /* 0x0003e200081004ff */
[----:B------:R-:W-:Y:S01]  /*9170*/  UMOV UR4, 0x400 ;  /* 0x0000040000047882 */ /* 0x000fe20000000000 */
[----:B------:R-:W-:Y:S01]  /*9180*/  BSSY B1, `(.L_x_110) ;  /* 0x000003b000017945 */ /* 0x000fe20003800000 */
[----:B------:R-:W-:Y:S03]  /*9190*/  ULEA UR47, UR51, UR4, 0x18 ;  /* 0x00000004332f7291 */ /* 0x000fe6000f8ec0ff */
[----:B------:R-:W-:Y:S02]  /*91a0*/  UMOV UR4, 0xa0 ;  /* 0x000000a000047882 */ /* 0x000fe40000000000 */
[----:B------:R-:W-:Y:S01]  /*91b0*/  USEL UR40, UR4, 0x40, !UP0 ;  /* 0x0000004004287887 */ /* 0x000fe2000c000000 */
[----:B------:R-:W-:Y:S04]  /*91c0*/  LEA R5, R100, UR47, 0x3 ;  /* 0x0000002f64057c11 */ /* 0x000fe8000f8e18ff */
[----:B------:R-:W2:Y:S02]  /*91d0*/  @P1 SYNCS.PHASECHK.TRANS64.TRYWAIT P0, [R5+URZ+0x40], R0 ;  /* 0x00004000050015a7 */ /* 0x000ea400080011ff */
[----:B--2---:R-:W-:Y:S01]  /*91e0*/  @P1 SEL R101, RZ, 0x1, !P0 ;  /* 0x00000001ff651807 */ /* 0x004fe20004000000 */
[----:B-1----:R-:W-:Y:S06]  /*91f0*/  @!P1 BRA `(.L_x_111) ;  /* 0x0000000000cc9947 */ /* 0x002fec0003800000 */
[----:B------:R-:W-:Y:S01]  /*9200*/  ISETP.NE.AND P1, PT, R103, RZ, PT ;  /* 0x000000ff6700720c */ /* 0x000fe20003f25270 */
[----:B------:R-:W-:Y:S01]  /*9210*/  BSSY B0, `(.L_x_112) ;  /* 0x0000008000007945 */ /* 0x000fe20003800000 */
[----:B------:R-:W-:Y:S11]  /*9220*/  ISETP.NE.AND P0, PT, R101, RZ, PT ;  /* 0x000000ff6500720c */ /* 0x000ff60003f05270 */
[----:B------:R-:W-:Y:S04]  /*9230*/  @P1 IMAD R3, R100, 0x4000, R91 ;  /* 0x0000400064031824 */ /* 0x000fe800078e025b */
[----:B------:R-:W-:Y:S01]  /*9240*/  @P1 IMAD.IADD R0, R98, 0x1, R3 ;  /* 0x0000000162001824 */ /* 0x000fe200078e0203 */
[----:B------:R-:W-:Y:S06]  /*9250*/  @P0 BRA `(.L_x_113) ;  /* 0x00000000000c0947 */ /* 0x000fec0003800000 */
[----:B------:R-:W-:Y:S04]  /*9260*/  SHF.L.U32 R4, R102, 0x1f, RZ ;  /* 0x0000001f66047819 */ /* 0x000fe800000006ff */
[----:B------:R-:W1:Y:S02]  /*9270*/  SYNCS.PHASECHK.TRANS64.TRYWAIT P0, [R5+URZ+0x40], R4 ;  /* 0x00004004050075a7 */ /* 0x000e6400080011ff */
[----:B-1----:R-:W-:Y:S05]  /*9280*/  @!P0 BRA `(.L_x_114) ;  /* 0x0000006400f08947 */ /* 0x002fea0003800000 */
.L_x_113:
[----:B------:R-:W-:Y:S05]  /*9290*/  BSYNC B0 ;  /* 0x0000000000007941 */ /* 0x000fea0003800000 */
.L_x_112:
[----:B------:R-:W-:Y:S01]  /*92a0*/  ISETP.NE.AND P0, PT, R103, RZ, PT ;  /* 0x000000ff6700720c */ /* 0x000fe20003f05270 */
[----:B------:R-:W-:Y:S11]  /*92b0*/  VIADD R100, R100, 0x1 ;  /* 0x0000000164647836 */ /* 0x000ff60000000000 */
[----:B------:R-:W-:Y:S01]  /*92c0*/  @!UPT UIADD3 URZ, UPT, UPT, URZ, URZ, URZ ;  /* 0x000000fffffff290 */ /* 0x000fe2000fffe0ff */
[----:B------:R-:W2:Y:S01]  /*92d0*/  @P0 LDS R42, [R0] ;  /* 0x00000000002a0984 */ /* 0x000ea20000000800 */
[----:B-1----:R-:W-:Y:S03]  /*92e0*/  @P0 IMAD.IADD R5, R99, 0x1, R3 ;  /* 0x0000000163050824 */ /* 0x002fe600078e0203 */
[----:B------:R-:W1:Y:S01]  /*92f0*/  @P0 LDS R46, [R0+0x200] ;  /* 0x00020000002e0984 */ /* 0x000e620000000800 */
[----:B------:R-:W-:Y:S03]  /*9300*/  @P0 IMAD.IADD R4, R98, 0x1, R5 ;  /* 0x0000000162040824 */ /* 0x000fe600078e0205 */
[----:B------:R-:W1:Y:S04]  /*9310*/  @P0 LDS R50, [R0+0x400] ;  /* 0x0004000000320984 */ /* 0x000e680000000800 */
[----:B------:R-:W1:Y:S04]  /*9320*/  @P0 LDS R54, [R0+0x600] ;  /* 0x0006000000360984 */ /* 0x000e680000000800 */
[----:B------:R-:W1:Y:S04]  /*9330*/  @P0 LDS R58, [R0+0x800] ;  /* 0x00080000003a0984 */ /* 0x000e680000000800 */
[----:B------:R-:W1:Y:S04]  /*9340*/  @P0 LDS R62, [R0+0xa00] ;  /* 0x000a0000003e0984 */ /* 0x000e680000000800 */
[----:B------:R-:W1:Y:S04]  /*9350*/  @P0 LDS R66, [R0+0xc00] ;  /* 0x000c000000420984 */ /* 0x000e680000000800 */
[----:B------:R-:W1:Y:S04]  /*9360*/  @P0 LDS R70, [R0+0xe00] ;  /* 0x000e000000460984 */ /* 0x000e680000000800 */
[----:B------:R-:W1:Y:S04]  /*9370*/  @P0 LDS R41, [R3] ;  /* 0x0000000003290984 */ /* 0x000e680000000800 */
[----:B------:R-:W1:Y:S04]  /*9380*/  @P0 LDS R45, [R3+0x200] ;  /* 0x00020000032d0984 */ /* 0x000e680000000800 */
[----:B------:R-:W1:Y:S04]  /*9390*/  @P0 LDS R49, [R3+0x400] ;  /* 0x0004000003310984 */ /* 0x000e680000000800 */
        /* <DEDUP_REMOVED lines=24> */
[----:B--2---:R-:W-:Y:S02]  /*9520*/  LOP3.LUT R102, R102, R3, RZ, 0x3c, !PT ;  /* 0x0000000366667212 */ /* 0x004fe400078e3cff */
.L_x_111:
[----:B------:R-:W-:Y:S05]  /*9530*/  BSYNC B1 ;  /* 0x0000000000017941 */ /* 0x000fea0003800000 */
.L_x_110:
[----:B------:R-:W-:Y:S05]  /*9540*/  VIADD R38, R37, UR40 ;  /* 0x0000002825267c36 */ /* 0x000fea0008000000 */
[----:B------:R-:W-:Y:S04]  /*9550*/  SHF.R.U32.HI R3, RZ, 0x15, R38 ;  /* 0x00000015ff037819 */ /* 0x000fe80000011626 */
        /* <DEDUP_REMOVED lines=8> */
[----:B------:R-:W2:Y:S01]  /*95e0*/  LDCU.64 UR6, c[0x4][0x78] ;  /* 0x01000f00ff0677ac */ /* 0x000ea20008000a00 */
[----:B------:R-:W3:Y:S01]  /*95f0*/  LDC.64 R14, c[0x4][R15] ;  /* 0x010000000f0e7b82 */ /* 0x000ee20000000a00 */
[----:B------:R-:W5:Y:S01]  /*9600*/  LDCU.64 UR4, c[0x4][0x10] ;  /* 0x01000200ff0477ac */ /* 0x000f620008000a00 */
[----:B-1----:R-:W-:Y:S01]  /*9610*/  MOV R5, UR9 ;  /* 0x0000000900057c02 */ /* 0x002fe20008000f00 */
[----:B------:R-:W-:Y:S01]  /*9620*/  IMAD.U32 R4, RZ, RZ, UR8 ;  /* 0x00000008ff047e24 */ /* 0x000fe2000f8e00ff */
[----:B--2---:R-:W-:Y:S01]  /*9630*/  MOV R7, UR7 ;  /* 0x0000000700077c02 */ /* 0x004fe20008000f00 */
[----:B------:R-:W-:Y:S01]  /*9640*/  IMAD.U32 R6, RZ, RZ, UR6 ;  /* 0x00000006ff067e24 */ /* 0x000fe2000f8e00ff */
[----:B-----5:R-:W-:Y:S01]  /*9650*/  MOV R11, UR5 ;  /* 0x00000005000b7c02 */ /* 0x020fe20008000f00 */
[----:B------:R-:W-:Y:S02]  /*9660*/  IMAD.U32 R10, RZ, RZ, UR4 ;  /* 0x00000004ff0a7e24 */ /* 0x000fe4000f8e00ff */
[----:B------:R-:W-:Y:S07]  /*9670*/  LEPC R20, `(.L_x_115) ;  /* 0x000000001014794e */ /* 0x000fee0000000000 */
[----:B---34-:R-:W-:Y:S05]  /*9680*/  CALL.ABS.NOINC R14 ;  /* 0x000000000e007343 */ /* 0x018fea0003c00000 */
.L_x_115:
[----:B------:R-:W-:Y:S01]  /*9690*/  ISETP.NE.AND P0, PT, R93, RZ, PT ;  /* 0x000000ff5d00720c */ /* 0x000fe20003f05270 */
[----:B------:R-:W-:Y:S05]  /*96a0*/  WARPSYNC.ALL ;  /* 0x0000000000007948 */ /* 0x000fea0003800000 */
[----:B------:R-:W2:Y:S01]  /*96b0*/  S2R R39, SR_CgaCtaId ;  /* 0x0000000000277919 */ /* 0x000ea20000008800 */
[----:B------:R-:W-:Y:S01]  /*96c0*/  R2UR UR4, R38 ;  /* 0x00000000260472ca */ /* 0x000fe200000e0000 */
[----:B------:R-:W2:Y:S01]  /*96d0*/  S2UR UR51, SR_CgaCtaId ;  /* 0x00000000003379c3 */ /* 0x000ea20000008800 */
[----:B------:R-:W-:Y:S11]  /*96e0*/  BSSY.RECONVERGENT B0, `(.L_x_116) ;  /* 0x0000087000007945 */ /* 0x000ff60003800200 */
[----:B-1----:R-:W1:Y:S01]  /*96f0*/  LDTM.x32 R4, tmem[UR4] ;  /* 0x00000004000479ee */ /* 0x002e6200082c0000 */
[----:B------:R-:W-:Y:S06]  /*9700*/  USHF.L.U32 UR4, UR46, 0xe, URZ ;  /* 0x0000000e2e047899 */ /* 0x000fec00080006ff */
[----:B------:R-:W-:Y:S04]  /*9710*/  IADD3 R0, PT, PT, R91, UR4, RZ ;  /* 0x000000045b007c10 */ /* 0x000fe8000fffe0ff */
[CC--:B------:R-:W-:Y:S02]  /*9720*/  IADD3 R104, PT, PT, R98.reuse, R0.reuse, RZ ;  /* 0x0000000062687210 */ /* 0x0c0fe40007ffe0ff */
[----:B------:R-:W-:Y:S04]  /*9730*/  IADD3 R3, PT, PT, R99, R0, RZ ;  /* 0x0000000063037210 */ /* 0x000fe80007ffe0ff */
[----:B------:R-:W-:Y:S01]  /*9740*/  IADD3 R0, PT, PT, R98, R3, RZ ;  /* 0x0000000362007210 */ /* 0x000fe20007ffe0ff */
[C---:B-1----:R-:W-:Y:S02]  /*9750*/  IMAD R4, R36.reuse, R4, RZ ;  /* 0x0000000424047224 */ /* 0x042fe400078e02ff */
        /* <DEDUP_REMOVED lines=102> */
[----:B--2---:R-:W-:Y:S05]  /*9dc0*/  @P0 BRA `(.L_x_117) ;  /* 0x0000000000600947 */ /* 0x004fea0003800000 */
        /* <DEDUP_REMOVED lines=23> */
[----:B--2---:R0:W-:Y:S02]  /*9f40*/  UTMACMDFLUSH ;  /* 0x00000000000079b7 */ /* 0x0041e40000000000 */
.L_x_117:
[----:B------:R-:W-:Y:S05]  /*9f50*/  BSYNC.RECONVERGENT B0 ;  /* 0x0000000000007941 */ /* 0x000fea0003800200 */
.L_x_116:
[----:B------:R-:W-:Y:S01]  /*9f60*/  UISETP.NE.AND UP1, UPT, UR50, URZ, UPT ;  /* 0x000000ff3200728c */ /* 0x000fe2000bf25270 */
[----:B------:R-:W-:Y:S01]  /*9f70*/  ISETP.NE.AND P1, PT, R97, RZ, PT ;  /* 0x000000ff6100720c */ /* 0x000fe20003f25270 */
[----:B------:R-:W-:Y:S01]  /*9f80*/  UIADD3 UR4, UPT, UPT, UR46, 0x1, URZ ;  /* 0x000000012e047890 */ /* 0x000fe2000fffe0ff */
[----:B-1----:R-:W-:Y:S01]  /*9f90*/  IMAD.U32 R0, RZ, RZ, UR48 ;  /* 0x00000030ff007e24 */ /* 0x002fe2000f8e00ff */
[----:B------:R-:W-:Y:S02]  /*9fa0*/  BSSY.RECONVERGENT B0, `(.L_x_118) ;  /* 0x0000008000007945 */ /* 0x000fe40003800200 */
[----:B------:R-:W-:Y:S02]  /*9fb0*/  UISETP.NE.AND UP0, UPT, UR4, 0x3, UPT ;  /* 0x000000030400788c */ /* 0x000fe4000bf05270 */
[----:B------:R-:W-:Y:S02]  /*9fc0*/  UISETP.EQ.XOR UP1, UPT, UR4, 0x3, UP1 ;  /* 0x000000030400788c */ /* 0x000fe40008f22a70 */
[----:B------:R-:W-:Y:S02]  /*9fd0*/  USEL UR46, UR4, URZ, UP0 ;  /* 0x000000ff042e7287 */ /* 0x000fe40008000000 */
[----:B------:R-:W-:Y:S02]  /*9fe0*/  UP2UR UR50, UPR, URZ, 0x2 ;  /* 0x00000002ff327883 */ /* 0x000fe40008000000 */
[----:B------:R-:W-:Y:S01]  /*9ff0*/  @P1 LEA R0, R0, UR47, 0x3 ;  /* 0x0000002f00001c11 */ /* 0x000fe2000f8e18ff */
[----:B------:R-:W-:Y:S05]  /*a000*/  @P0 BRA `(.L_x_119) ;  /* 0x0000000000040947 */ /* 0x000fea0003800000 */
[----:B------:R-:W-:Y:S04]  /*a010*/  DEPBAR.LE SB0, 0x1 ;  /* 0x000080400000791a */ /* 0x000fe80000000000 */
.L_x_119:
[----:B------:R-:W-:Y:S05]  /*a020*/  BSYNC.RECONVERGENT B0 ;  /* 0x0000000000007941 */ /* 0x000fea0003800200 */
.L_x_118:
        /* <DEDUP_REMOVED lines=27> */
.L_x_123:
[----:B------:R-:W-:Y:S05]  /*a1e0*/  BSYNC B0 ;  /* 0x0000000000007941 */ /* 0x000fea0003800000 */
.L_x_122:
        /* <DEDUP_REMOVED lines=41> */
.L_x_121:
[----:B------:R-:W-:Y:S05]  /*a480*/  BSYNC B1 ;  /* 0x0000000000017941 */ /* 0x000fea0003800000 */
.L_x_120:
        /* <DEDUP_REMOVED lines=21> */
.L_x_125:
        /* <DEDUP_REMOVED lines=140> */
.L_x_127:
[----:B------:R-:W-:Y:S05]  /*aea0*/  BSYNC.RECONVERGENT B0 ;  /* 0x0000000000007941 */ /* 0x000fea0003800200 */
.L_x_126:
        /* <DEDUP_REMOVED lines=12> */
.L_x_129:
[----:B------:R-:W-:Y:S05]  /*af70*/  BSYNC.RECONVERGENT B0 ;  /* 0x0000000000007941 */ /* 0x000fea0003800200 */
.L_x_128:
        /* <DEDUP_REMOVED lines=27> */
.L_x_133:
[----:B------:R-:W-:Y:S05]  /*b130*/  BSYNC B0 ;  /* 0x0000000000007941 */ /* 0x000fea0003800000 */
.L_x_132:
        /* <DEDUP_REMOVED lines=41> */
.L_x_131:
[----:B------:R-:W-:Y:S05]  /*b3d0*/  BSYNC B1 ;  /* 0x0000000000017941 */ /* 0x000fea0003800000 */
.L_x_130:
        /* <DEDUP_REMOVED lines=21> */
.L_x_135:
        /* <DEDUP_REMOVED lines=140> */
.L_x_137:
[----:B------:R-:W-:Y:S05]  /*bdf0*/  BSYNC.RECONVERGENT B0 ;  /* 0x0000000000007941 */ /* 0x000fea0003800200 */
.L_x_136:
        /* <DEDUP_REMOVED lines=12> */
.L_x_139:
[----:B------:R-:W-:Y:S05]  /*bec0*/  BSYNC.RECONVERGENT B0 ;  /* 0x0000000000007941 */ /* 0x000fea0003800200 */
.L_x_138:
        /* <DEDUP_REMOVED lines=27> */
.L_x_143:
[----:B------:R-:W-:Y:S05]  /*c080*/  BSYNC B0 ;  /* 0x0000000000007941 */ /* 0x000fea0003800000 */
.L_x_142:
        /* <DEDUP_REMOVED lines=41> */
.L_x_141:
[----:B------:R-:W-:Y:S05]  /*c320*/  BSYNC B1 ;  /* 0x0000000000017941 */ /* 0x000fea0003800000 */
.L_x_140:
        /* <DEDUP_REMOVED lines=21> */
.L_x_145:
        /* <DEDUP_REMOVED lines=140> */
.L_x_147:
[----:B------:R-:W-:Y:S05]  /*cd40*/  BSYNC.RECONVERGENT B0 ;  /* 0x0000000000007941 */ /* 0x000fea0003800200 */
.L_x_146:
        /* <DEDUP_REMOVED lines=12> */
.L_x_149:
[----:B------:R-:W-:Y:S05]  /*ce10*/  BSYNC.RECONVERGENT B0 ;  /* 0x0000000000007941 */ /* 0x000fea0003800200 */
.L_x_148:
        /* <DEDUP_REMOVED lines=27> */
.L_x_153:
[----:B------:R-:W-:Y:S05]  /*cfd0*/  BSYNC B0 ;  /* 0x0000000000007941 */ /* 0x000fea0003800000 */
.L_x_152:
        /* <DEDUP_REMOVED lines=41> */
.L_x_151:
[----:B------:R-:W-:Y:S05]  /*d270*/  BSYNC B1 ;  /* 0x0000000000017941 */ /* 0x000fea0003800000 */
.L_x_150:
        /* <DEDUP_REMOVED lines=21> */
.L_x_155:
        /* <DEDUP_REMOVED lines=140> */
.L_x_157:
[----:B------:R-:W-:Y:S05]  /*dc90*/  BSYNC.RECONVERGENT B0 ;  /* 0x0000000000007941 */ /* 0x000fea0003800200 */
.L_x_156:
        /* <DEDUP_REMOVED lines=12> */
.L_x_159:
[----:B------:R-:W-:Y:S05]  /*dd60*/  BSYNC.RECONVERGENT B0 ;  /* 0x0000000000007941 */ /* 0x000fea0003800200 */
.L_x_158:
[----:B------:R-:W-:Y:S01]  /*dd70*/  BAR.SYNC.DEFER_BLOCKING 0x1, 0x80 ;  /* 0x0042000000007b1d */ /* 0x000fe20000010000 */
[----:B------:R-:W-:Y:S01]  /*dd80*/  @P1 VIADD R4, R0, 0x58 ;  /* 0x0000005800041836 */ /* 0x000fe20000000000 */
[----:B------:R-:W-:Y:S01]  /*dd90*/  @P1 SHF.L.U32 R0, R102, 0x1f, RZ ;  /* 0x0000001f66001819 */ /* 0x000fe200000006ff */
[----:B------:R-:W-:Y:S03]  /*dda0*/  UISETP.NE.AND UP0, UPT, UR37, URZ, UPT ;  /* 0x000000ff2500728c */ /* 0x000fe6000bf05270 */
[----:B------:R-:W-:Y:S01]  /*ddb0*/  @P1 PRMT R39, R39, 0x654, R4 ;  /* 0x0000065427271816 */ /* 0x000fe20000000004 */
[----:B------:R-:W-:Y:S03]  /*ddc0*/  USEL UR40, URZ, 0xe0, !UP0 ;  /* 0x000000e0ff287887 */ /* 0x000fe6000c000000 */
[----:B------:R1:W-:Y:S01]  /*ddd0*/  @P1 SYNCS.ARRIVE.TRANS64.RED.A1T0 RZ, [R39+URZ], RZ ;  /* 0x000000ff27ff19a7 */ /* 0x0003e200081004ff */
[----:B------:R-:W-:Y:S01]  /*dde0*/  UMOV UR4, 0x400 ;  /* 0x0000040000047882 */ /* 0x000fe20000000000 */
[----:B------:R-:W-:Y:S01]  /*ddf0*/  BSSY B1, `(.L_x_160) ;  /* 0x0000037000017945 */ /* 0x000fe20003800000 */
[----:B------:R-:W-:Y:S02]  /*de00*/  ULEA UR47, UR51, UR4, 0x18 ;  /* 0x00000004332f7291 */ /* 0x000fe4000f8ec0ff */
[----:B------:R-:W-:Y:S04]  /*de10*/  UIADD3 UR4, UPT, UPT, UR48, 0x1, URZ ;  /* 0x0000000130047890 */ /* 0x000fe8000fffe0ff */
[----:B------:R-:W-:Y:S01]  /*de20*/  LEA R3, R100, UR47, 0x3 ;  /* 0x0000002f64037c11 */ /* 0x000fe2000f8e18ff */
[----:B------:R-:W-:Y:S03]  /*de30*/  UISETP.NE.AND UP1, UPT, UR4, 0x3, UPT ;  /* 0x000000030400788c */ /* 0x000fe6000bf25270 */
[----:B------:R-:W2:Y:S01]  /*de40*/  @P1 SYNCS.PHASECHK.TRANS64.TRYWAIT P0, [R3+URZ+0x40], R0 ;  /* 0x00004000030015a7 */ /* 0x000ea200080011ff */
[----:B------:R-:W-:Y:S01]  /*de50*/  USEL UR53, UR4, URZ, UP1 ;  /* 0x000000ff04357287 */ /* 0x000fe20008800000 */
[----:B--2---:R-:W-:Y:S01]  /*de60*/  @P1 SEL R101, RZ, 0x1, !P0 ;  /* 0x00000001ff651807 */ /* 0x004fe20004000000 */
[----:B-1----:R-:W-:Y:S10]  /*de70*/  @!P1 BRA `(.L_x_161) ;  /* 0x0000000000b89947 */ /* 0x002ff40003800000 */
        /* <DEDUP_REMOVED lines=9> */
.L_x_163:
[----:B------:R-:W-:Y:S05]  /*df10*/  BSYNC B0 ;  /* 0x0000000000007941 */ /* 0x000fea0003800000 */
.L_x_162:
[----:B------:R-:W-:Y:S11]  /*df20*/  ISETP.NE.AND P0, PT, R103, RZ, PT ;  /* 0x000000ff6700720c */ /* 0x000ff60003f05270 */
[----:B------:R-:W-:Y:S02]  /*df30*/  @!UPT UIADD3 URZ, UPT, UPT, URZ, URZ, URZ ;  /* 0x000000fffffff290 */ /* 0x000fe4000fffe0ff */
[----:B------:R2:W2:Y:S01]  /*df40*/  @P0 LDS R42, [R0] ;  /* 0x00000000002a0984 */ /* 0x0004a20000000800 */
[----:B-1----:R-:W-:Y:S03]  /*df50*/  @P0 IMAD.IADD R3, R99, 0x1, R100 ;  /* 0x0000000163030824 */ /* 0x002fe600078e0264 */
[----:B------:R1:W1:Y:S02]  /*df60*/  @P0 LDS R46, [R0+0x200] ;  /* 0x00020000002e0984 */ /* 0x0002640000000800 */
[----:B------:R-:W-:Y:S02]  /*df70*/  @P0 IADD3 R4, PT, PT, R98, R3, RZ ;  /* 0x0000000362040210 */ /* 0x000fe40007ffe0ff */
        /* <DEDUP_REMOVED lines=29> */
[----:B--2---:R1:W1:Y:S02]  /*e150*/  @P0 LDS R72, [R4+0xe00] ;  /* 0x000e000004480984 */ /* 0x0042640000000800 */
.L_x_161:
[----:B------:R-:W-:Y:S05]  /*e160*/  BSYNC B1 ;  /* 0x0000000000017941 */ /* 0x000fea0003800000 */
.L_x_160:
        /* <DEDUP_REMOVED lines=21> */
.L_x_165:
[----:B------:R-:W-:Y:S01]  /*e2c0*/  ISETP.NE.AND P0, PT, R93, RZ, PT ;  /* 0x000000ff5d00720c */ /* 0x000fe20003f05270 */
[----:B------:R-:W-:Y:S05]  /*e2d0*/  WARPSYNC.ALL ;  /* 0x0000000000007948 */ /* 0x000fea0003800000 */
[----:B------:R-:W-:Y:S01]  /*e2e0*/  R2UR UR4, R37 ;  /* 0x00000000250472ca */ /* 0x000fe200000e0000 */
[----:B------:R-:W-:Y:S11]  /*e2f0*/  BSSY.RECONVERGENT B0, `(.L_x_166) ;  /* 0x0000088000007945 */ /* 0x000ff60003800200 */
[----:B------:R-:W-:Y:S01]  /*e300*/  @!UPT UIADD3 URZ, UPT, UPT, URZ, URZ, URZ ;  /* 0x000000fffffff290 */ /* 0x000fe2000fffe0ff */
[----:B------:R-:W1:Y:S01]  /*e310*/  LDTM.x32 R4, tmem[UR4] ;  /* 0x00000004000479ee */ /* 0x000e6200082c0000 */
[----:B------:R-:W-:Y:S06]  /*e320*/  USHF.L.U32 UR4, UR46, 0xe, URZ ;  /* 0x0000000e2e047899 */ /* 0x000fec00080006ff */
[----:B------:R-:W-:Y:S04]  /*e330*/  IADD3 R0, PT, PT, R91, UR4, RZ ;  /* 0x000000045b007c10 */ /* 0x000fe8000fffe0ff */
[-C--:B------:R-:W-:Y:S02]  /*e340*/  IADD3 R99, PT, PT, R99, R0.reuse, RZ ;  /* 0x0000000063637210 */ /* 0x080fe40007ffe0ff */
[C---:B------:R-:W-:Y:S02]  /*e350*/  IADD3 R0, PT, PT, R98.reuse, R0, RZ ;  /* 0x0000000062007210 */ /* 0x040fe40007ffe0ff */
        /* <DEDUP_REMOVED lines=102> */
[----:B--2---:R-:W2:Y:S02]  /*e9c0*/  FENCE.VIEW.ASYNC.S ;  /* 0x00000000000073c6 */ /* 0x004ea40000000000 */
[----:B--2---:R-:W-:Y:S06]  /*e9d0*/  BAR.SYNC.DEFER_BLOCKING 0x1, 0x80 ;  /* 0x0042000000007b1d */ /* 0x004fec0000010000 */
[----:B------:R-:W-:Y:S05]  /*e9e0*/  @P0 BRA `(.L_x_167) ;  /* 0x0000000000600947 */ /* 0x000fea0003800000 */
        /* <DEDUP_REMOVED lines=24> */
.L_x_167:
[----:B------:R-:W-:Y:S05]  /*eb70*/  BSYNC.RECONVERGENT B0 ;  /* 0x0000000000007941 */ /* 0x000fea0003800200 */
.L_x_166:
[----:B------:R-:W-:Y:S01]  /*eb80*/  UISETP.NE.AND UP0, UPT, UR50, URZ, UPT ;  /* 0x000000ff3200728c */ /* 0x000fe2000bf05270 */
[----:B------:R-:W-:Y:S01]  /*eb90*/  BSSY.RECONVERGENT B0, `(.L_x_168) ;  /* 0x0000009000007945 */ /* 0x000fe20003800200 */
[----:B------:R-:W-:Y:S04]  /*eba0*/  UIADD3 UR4, UPT, UPT, UR46, 0x1, URZ ;  /* 0x000000012e047890 */ /* 0x000fe8000fffe0ff */
[----:B------:R-:W-:Y:S02]  /*ebb0*/  UISETP.EQ.XOR UP1, UPT, UR4, 0x3, UP0 ;  /* 0x000000030400788c */ /* 0x000fe40008722a70 */
[----:B------:R-:W-:Y:S02]  /*ebc0*/  UISETP.NE.AND UP0, UPT, UR4, 0x3, UPT ;  /* 0x000000030400788c */ /* 0x000fe4000bf05270 */
[----:B------:R-:W-:Y:S02]  /*ebd0*/  USEL UR5, URZ, 0x1, !UP1 ;  /* 0x00000001ff057887 */ /* 0x000fe4000c800000 */
[----:B------:R-:W-:Y:S02]  /*ebe0*/  USEL UR52, UR4, URZ, UP0 ;  /* 0x000000ff04347287 */ /* 0x000fe40008000000 */
[----:B------:R-:W-:Y:S01]  /*ebf0*/  ULOP3.LUT UR56, UR56, UR5, URZ, 0x3c, !UPT ;  /* 0x0000000538387292 */ /* 0x000fe2000f8e3cff */
[----:B------:R-:W-:Y:S11]  /*ec00*/  @P0 BRA `(.L_x_169) ;  /* 0x0000000000040947 */ /* 0x000ff60003800000 */
[----:B------:R-:W-:Y:S04]  /*ec10*/  DEPBAR.LE SB0, 0x1 ;  /* 0x000080400000791a */ /* 0x000fe80000000000 */
.L_x_169:
[----:B------:R-:W-:Y:S05]  /*ec20*/  BSYNC.RECONVERGENT B0 ;  /* 0x0000000000007941 */ /* 0x000fea0003800200 */
.L_x_168:
[----:B------:R-:W-:Y:S01]  /*ec30*/  BAR.SYNC.DEFER_BLOCKING 0x1, 0x80 ;  /* 0x0042000000007b1d */ /* 0x000fe20000010000 */
[----:B------:R-:W-:Y:S09]  /*ec40*/  UISETP.NE.AND UP0, UPT, UR55, -0x8, UPT ;  /* 0xfffffff83700788c */ /* 0x000ff2000bf05270 */
[----:B------:R-:W-:Y:S05]  /*ec50*/  BRA.U !UP0, `(.L_x_170) ;  /* 0x0000000108287547 */ /* 0x000fea000b800000 */
[----:B-1----:R-:W1:Y:S01]  /*ec60*/  S2R R0, SR_CgaCtaId ;  /* 0x0000000000007919 */ /* 0x002e620000008800 */
[----:B------:R-:W-:Y:S01]  /*ec70*/  ISETP.NE.AND P0, PT, R97, RZ, PT ;  /* 0x000000ff6100720c */ /* 0x000fe20003f05270 */
[----:B------:R-:W-:Y:S01]  /*ec80*/  IMAD.U32 R3, RZ, RZ, UR53 ;  /* 0x00000035ff037e24 */ /* 0x000fe2000f8e00ff */
[----:B------:R-:W-:Y:S04]  /*ec90*/  UIADD3 UR4, UPT, UPT, UR53, 0x1, URZ ;  /* 0x0000000135047890 */ /* 0x000fe8000fffe0ff */
[----:B------:R-:W-:Y:S04]  /*eca0*/  UISETP.NE.AND UP0, UPT, UR4, 0x3, UPT ;  /* 0x000000030400788c */ /* 0x000fe8000bf05270 */
[----:B------:R-:W-:Y:S03]  /*ecb0*/  USEL UR53, UR4, URZ, UP0 ;  /* 0x000000ff04357287 */ /* 0x000fe60008000000 */
[----:B------:R-:W-:Y:S05]  /*ecc0*/  @P0 LEA R3, R3, UR47, 0x3 ;  /* 0x0000002f03030c11 */ /* 0x000fea000f8e18ff */
[----:B------:R-:W-:Y:S05]  /*ecd0*/  @P0 VIADD R3, R3, 0x58 ;  /* 0x0000005803030836 */ /* 0x000fea0000000000 */
[----:B-1----:R-:W-:Y:S04]  /*ece0*/  @P0 PRMT R0, R0, 0x654, R3 ;  /* 0x0000065400000816 */ /* 0x002fe80000000003 */
[----:B------:R2:W-:Y:S03]  /*ecf0*/  @P0 SYNCS.ARRIVE.TRANS64.RED.A1T0 RZ, [R0+URZ], RZ ;  /* 0x000000ff00ff09a7 */ /* 0x0005e600081004ff */
.L_x_170:
[----:B------:R-:W-:Y:S01]  /*ed00*/  R2UR UR4, R96 ;  /* 0x00000000600472ca */ /* 0x000fe200000e0000 */
[----:B------:R-:W-:Y:S01]  /*ed10*/  UIADD3 UR55, UPT, UPT, UR55, 0x8, URZ ;  /* 0x0000000837377890 */ /* 0x000fe2000fffe0ff */
[----:B------:R-:W-:Y:S01]  /*ed20*/  R2UR UR5, R73 ;  /* 0x00000000490572ca */ /* 0x000fe200000e0000 */
[----:B------:R-:W-:Y:S01]  /*ed30*/  ULOP3.LUT UR37, UR37, 0x1, URZ, 0x3c, !UPT ;  /* 0x0000000125257892 */ /* 0x000fe2000f8e3cff */
[----:B------:R-:W-:Y:S02]  /*ed40*/  R2UR UR36, R94 ;  /* 0x000000005e2472ca */ /* 0x000fe400000e0000 */
[C---:B------:R-:W-:Y:S04]  /*ed50*/  ISETP.NE.AND P0, PT, R88.reuse, 0x2, PT ;  /* 0x000000025800780c */ /* 0x040fe80003f05270 */
[----:B-12---:R-:W-:Y:S02]  /*ed60*/  SEL R0, RZ, 0x1, P0 ;  /* 0x00000001ff007807 */ /* 0x006fe40000000000 */
[----:B------:R-:W-:Y:S01]  /*ed70*/  SEL R88, R88, RZ, P0 ;  /* 0x000000ff58587207 */ /* 0x000fe20000000000 */
[----:B------:R-:W-:Y:S01]  /*ed80*/  UISETP.NE.AND UP0, UPT, UR4, URZ, UPT ;  /* 0x000000ff0400728c */ /* 0x000fe2000bf05270 */
[----:B------:R-:W-:Y:S01]  /*ed90*/  R2UR UR4, R78 ;  /* 0x000000004e0472ca */ /* 0x000fe200000e0000 */
[----:B------:R-:W-:Y:S01]  /*eda0*/  UIADD3 UR25, UPT, UPT, UR38, UR5, URZ ;  /* 0x0000000526197290 */ /* 0x000fe2000fffe0ff */
[----:B------:R-:W-:Y:S11]  /*edb0*/  LOP3.LUT R89, R89, R0, RZ, 0x3c, !PT ;  /* 0x0000000059597212 */ /* 0x000ff600078e3cff */
[----:B------:R-:W-:Y:S01]  /*edc0*/  UIADD3 UR11, UPT, UPT, UR39, UR4, URZ ;  /* 0x00000004270b7290 */ /* 0x000fe2000fffe0ff */
[----:B------:R-:W-:Y:S11]  /*edd0*/  BRA.U UP0, `(.L_x_171) ;  /* 0xffffff7500547547 */ /* 0x000ff6000b83ffff */
[----:B------:R-:W-:Y:S01]  /*ede0*/  R2UR UR4, R86 ;  /* 0x00000000560472ca */ /* 0x000fe200000e0000 */
[----:B------:R-:W-:-:S12]  /*edf0*/  SYNCS.ARRIVE.TRANS64.A1T0 RZ, [UR47+0xd0], RZ ;  /* 0x0000d0ffffff79a7 */ /* 0x000fd8000810002f */
[----:B------:R-:W-:-:S09]  /*ee00*/  UISETP.NE.AND UP0, UPT, UR4, URZ, UPT ;  /* 0x000000ff0400728c */ /* 0x000fd2000bf05270 */
[----:B------:R-:W-:Y:S05]  /*ee10*/  BRA.U !UP0, `(.L_x_172) ;  /* 0x0000000108487547 */ /* 0x000fea000b800000 */
[----:B------:R-:W1:Y:S02]  /*ee20*/  LDCU.64 UR4, c[0x0][0xa90] ;  /* 0x00015200ff0477ac */ /* 0x000e640008000a00 */
[----:B-1----:R-:W-:-:S04]  /*ee30*/  UISETP.NE.U32.AND UP0, UPT, UR4, URZ, UPT ;  /* 0x000000ff0400728c */ /* 0x002fc8000bf05070 */
[----:B------:R-:W-:-:S09]  /*ee40*/  UISETP.NE.AND.EX UP0, UPT, UR5, URZ, UPT, UP0 ;  /* 0x000000ff0500728c */ /* 0x000fd2000bf05300 */
[----:B------:R-:W-:Y:S05]  /*ee50*/  BRA.U UP0, `(.L_x_173) ;  /* 0x00000001000c7547 */ /* 0x000fea000b800000 */
[----:B------:R-:W-:-:S13]  /*ee60*/  ISETP.NE.AND P0, PT, R40, RZ, PT ;  /* 0x000000ff2800720c */ /* 0x000fda0003f05270 */
[----:B------:R-:W-:Y:S05]  /*ee70*/  @!P0 EXIT ;  /* 0x000000000000894d */ /* 0x000fea0003800000 */
[----:B------:R-:W-:Y:S05]  /*ee80*/  BRA `(.L_x_172) ;  /* 0x00000000002c7947 */ /* 0x000fea0003800000 */
.L_x_173:
[----:B------:R-:W-:Y:S01]  /*ee90*/  ISETP.NE.AND P0, PT, R87, RZ, PT ;  /* 0x000000ff5700720c */ /* 0x000fe20003f05270 */
[----:B------:R-:W-:-:S12]  /*eea0*/  BSSY.RECONVERGENT B0, `(.L_x_172) ;  /* 0x0000009000007945 */ /* 0x000fd80003800200 */
[----:B------:R-:W-:Y:S05]  /*eeb0*/  @P0 BRA `(.L_x_174) ;  /* 0x0000000000140947 */ /* 0x000fea0003800000 */
[----:B------:R-:W1:Y:S02]  /*eec0*/  LDCU.64 UR4, c[0x0][0xa88] ;  /* 0x00015100ff0477ac */ /* 0x000e640008000a00 */
[----:B-1----:R-:W-:-:S04]  /*eed0*/  ISETP.NE.U32.AND P0, PT, RZ, UR4, PT ;  /* 0x00000004ff007c0c */ /* 0x002fc8000bf05070 */
[----:B------:R-:W-:-:S13]  /*eee0*/  ISETP.NE.AND.EX P0, PT, RZ, UR5, PT, P0 ;  /* 0x00000005ff007c0c */ /* 0x000fda000bf05300 */
[----:B------:R-:W-:Y:S05]  /*eef0*/  @!P0 EXIT ;  /* 0x000000000000894d */ /* 0x000fea0003800000 */
[----:B------:R-:W-:Y:S05]  /*ef00*/  BRA `(.L_x_175) ;  /* 0x0000000000087947 */ /* 0x000fea0003800000 */
.L_x_174:
[----:B------:R-:W-:-:S13]  /*ef10*/  ISETP.NE.AND P0, PT, R40, RZ, PT ;  /* 0x000000ff2800720c */ /* 0x000fda0003f05270 */
[----:B------:R-:W-:Y:S05]  /*ef20*/  @!P0 EXIT ;  /* 0x000000000000894d */ /* 0x000fea0003800000 */
.L_x_175:
[----:B------:R-:W-:Y:S05]  /*ef30*/  BSYNC.RECONVERGENT B0 ;  /* 0x0000000000007941 */ /* 0x000fea0003800200 */
.L_x_172:
[----:B------:R-:W-:Y:S01]  /*ef40*/  ULEA UR4, UR53, UR47, 0x3 ;  /* 0x0000002f35047291 */ /* 0x000fe2000f8e18ff */
[----:B------:R-:W-:-:S04]  /*ef50*/  DEPBAR.LE SB0, 0x0 ;  /* 0x000080000000791a */ /* 0x000fc80000000000 */
[----:B------:R-:W-:-:S04]  /*ef60*/  UIADD3 UR4, UPT, UPT, UR4, 0x58, URZ ;  /* 0x0000005804047890 */ /* 0x000fc8000fffe0ff */
[----:B------:R-:W-:-:S09]  /*ef70*/  UPRMT UR4, UR51, 0x654, UR4 ;  /* 0x0000065433047896 */ /* 0x000fd20008000004 */
[----:B------:R-:W-:Y:S01]  /*ef80*/  SYNCS.ARRIVE.TRANS64.RED.A1T0 RZ, [UR4], RZ ;  /* 0x000000ffffff79a7 */ /* 0x000fe20008100404 */
[----:B------:R-:W-:Y:S05]  /*ef90*/  EXIT ;  /* 0x000000000000794d */ /* 0x000fea0003800000 */
.L_x_24:
[----:B------:R1:W1:Y:S02]  /*efa0*/  SYNCS.PHASECHK.TRANS64.TRYWAIT P0, [R3+URZ+0xc0], R2 ;  /* 0x0000c002030075a7 */ /* 0x00026400080011ff */
[----:B-1----:R-:W-:Y:S05]  /*efb0*/  @!P0 NANOSLEEP.SYNCS 0x989680 ;  /* 0x009896800000895d */ /* 0x002fea0003900000 */
[----:B------:R-:W1:Y:S02]  /*efc0*/  @!P0 SYNCS.PHASECHK.TRANS64 P0, [R3+URZ+0xc0], R2 ;  /* 0x0000c002030085a7 */ /* 0x000e6400080010ff */
[----:B-1----:R-:W-:Y:S05]  /*efd0*/  @!P0 BRA `(.L_x_24) ;  /* 0xfffffffc00f08947 */ /* 0x002fea000383ffff */
[----:B------:R-:W-:Y:S05]  /*efe0*/  BRA `(.L_x_176) ;  /* 0xffffff2800287947 */ /* 0x000fea000383ffff */
.L_x_27:
[----:B------:R-:W-:-:S07]  /*eff0*/  MOV R0, UR33 ;  /* 0x0000002100007c02 */ /* 0x000fce0008000f00 */
.L_x_177:
[----:B-1----:R1:W2:Y:S02]  /*f000*/  SYNCS.PHASECHK.TRANS64.TRYWAIT P0, [R0+URZ+0x20], R3 ;  /* 0x00002003000075a7 */ /* 0x0022a400080011ff */
[----:B--2---:R-:W-:Y:S05]  /*f010*/  @!P0 NANOSLEEP.SYNCS 0x989680 ;  /* 0x009896800000895d */ /* 0x004fea0003900000 */
[----:B------:R-:W2:Y:S02]  /*f020*/  @!P0 SYNCS.PHASECHK.TRANS64 P0, [R0+URZ+0x20], R3 ;  /* 0x00002003000085a7 */ /* 0x000ea400080010ff */
[----:B--2---:R-:W-:Y:S05]  /*f030*/  @!P0 BRA `(.L_x_177) ;  /* 0xfffffffc00f08947 */ /* 0x004fea000383ffff */
[----:B------:R-:W-:Y:S05]  /*f040*/  BRA `(.L_x_26) ;  /* 0xffffff2800807947 */ /* 0x000fea000383ffff */
.L_x_29:
[----:B-1----:R1:W2:Y:S02]  /*f050*/  SYNCS.PHASECHK.TRANS64.TRYWAIT P0, [R3+URZ+0x80], R0 ;  /* 0x00008000030075a7 */ /* 0x0022a400080011ff */
[----:B--2---:R-:W-:Y:S05]  /*f060*/  @!P0 NANOSLEEP.SYNCS 0x989680 ;  /* 0x009896800000895d */ /* 0x004fea0003900000 */
[----:B------:R-:W2:Y:S02]  /*f070*/  @!P0 SYNCS.PHASECHK.TRANS64 P0, [R3+URZ+0x80], R0 ;  /* 0x00008000030085a7 */ /* 0x000ea400080010ff */
[----:B--2---:R-:W-:Y:S05]  /*f080*/  @!P0 BRA `(.L_x_29) ;  /* 0xfffffffc00f08947 */ /* 0x004fea000383ffff */
[----:B------:R-:W-:Y:S05]  /*f090*/  BRA `(.L_x_178) ;  /* 0xffffff2c00047947 */ /* 0x000fea000383ffff */
.L_x_33:
[----:B-1----:R-:W-:-:S07]  /*f0a0*/  MOV R0, UR4 ;  /* 0x0000000400007c02 */ /* 0x002fce0008000f00 */
.L_x_179:
[----:B-1----:R1:W2:Y:S02]  /*f0b0*/  SYNCS.PHASECHK.TRANS64.TRYWAIT P0, [R0+URZ], R3 ;  /* 0x00000003000075a7 */ /* 0x0022a400080011ff */
[----:B--2---:R-:W-:Y:S05]  /*f0c0*/  @!P0 NANOSLEEP.SYNCS 0x989680 ;  /* 0x009896800000895d */ /* 0x004fea0003900000 */
[----:B------:R-:W2:Y:S02]  /*f0d0*/  @!P0 SYNCS.PHASECHK.TRANS64 P0, [R0+URZ], R3 ;  /* 0x00000003000085a7 */ /* 0x000ea400080010ff */
[----:B--2---:R-:W-:Y:S05]  /*f0e0*/  @!P0 BRA `(.L_x_179) ;  /* 0xfffffffc00f08947 */ /* 0x004fea000383ffff */
[----:B------:R-:W-:Y:S05]  /*f0f0*/  BRA `(.L_x_180) ;  /* 0xffffff3000a07947 */ /* 0x000fea000383ffff */
.L_x_34:
[----:B------:R-:W-:-:S07]  /*f100*/  MOV R0, UR5 ;  /* 0x0000000500007c02 */ /* 0x000fce0008000f00 */
.L_x_181:
[----:B-1----:R1:W2:Y:S02]  /*f110*/  SYNCS.PHASECHK.TRANS64.TRYWAIT P0, [R0+URZ], R3 ;  /* 0x00000003000075a7 */ /* 0x0022a400080011ff */
[----:B--2---:R-:W-:Y:S05]  /*f120*/  @!P0 NANOSLEEP.SYNCS 0x989680 ;  /* 0x009896800000895d */ /* 0x004fea0003900000 */
[----:B------:R-:W2:Y:S02]  /*f130*/  @!P0 SYNCS.PHASECHK.TRANS64 P0, [R0+URZ], R3 ;  /* 0x00000003000085a7 */ /* 0x000ea400080010ff */
[----:B--2---:R-:W-:Y:S05]  /*f140*/  @!P0 BRA `(.L_x_181) ;  /* 0xfffffffc00f08947 */ /* 0x004fea000383ffff */
[----:B------:R-:W-:Y:S05]  /*f150*/  BRA `(.L_x_182) ;  /* 0xffffff3000ac7947 */ /* 0x000fea000383ffff */
.L_x_35:
[----:B------:R-:W-:-:S07]  /*f160*/  MOV R0, UR5 ;  /* 0x0000000500007c02 */ /* 0x000fce0008000f00 */
.L_x_183:
[----:B-1----:R1:W2:Y:S02]  /*f170*/  SYNCS.PHASECHK.TRANS64.TRYWAIT P0, [R0+URZ], R3 ;  /* 0x00000003000075a7 */ /* 0x0022a400080011ff */
[----:B--2---:R-:W-:Y:S05]  /*f180*/  @!P0 NANOSLEEP.SYNCS 0x989680 ;  /* 0x009896800000895d */ /* 0x004fea0003900000 */
[----:B------:R-:W2:Y:S02]  /*f190*/  @!P0 SYNCS.PHASECHK.TRANS64 P0, [R0+URZ], R3 ;  /* 0x00000003000085a7 */ /* 0x000ea400080010ff */
[----:B--2---:R-:W-:Y:S05]  /*f1a0*/  @!P0 BRA `(.L_x_183) ;  /* 0xfffffffc00f08947 */ /* 0x004fea000383ffff */
[----:B------:R-:W-:Y:S05]  /*f1b0*/  BRA `(.L_x_184) ;  /* 0xffffff3000b87947 */ /* 0x000fea000383ffff */
.L_x_38:
[----:B-1----:R1:W2:Y:S02]  /*f1c0*/  SYNCS.PHASECHK.TRANS64.TRYWAIT P0, [R0+URZ+0xb0], R5 ;  /* 0x0000b005000075a7 */ /* 0x0022a400080011ff */
[----:B--2---:R-:W-:Y:S05]  /*f1d0*/  @!P0 NANOSLEEP.SYNCS 0x989680 ;  /* 0x009896800000895d */ /* 0x004fea0003900000 */
[----:B------:R-:W2:Y:S02]  /*f1e0*/  @!P0 SYNCS.PHASECHK.TRANS64 P0, [R0+URZ+0xb0], R5 ;  /* 0x0000b005000085a7 */ /* 0x000ea400080010ff */
[----:B--2---:R-:W-:Y:S05]  /*f1f0*/  @!P0 BRA `(.L_x_38) ;  /* 0xfffffffc00f08947 */ /* 0x004fea000383ffff */
[----:B------:R-:W-:Y:S05]  /*f200*/  BRA `(.L_x_185) ;  /* 0xffffff3400147947 */ /* 0x000fea000383ffff */
.L_x_39:
[----:B------:R-:W-:-:S07]  /*f210*/  MOV R0, UR4 ;  /* 0x0000000400007c02 */ /* 0x000fce0008000f00 */
.L_x_186:
[----:B-1----:R1:W2:Y:S02]  /*f220*/  SYNCS.PHASECHK.TRANS64.TRYWAIT P0, [R0+URZ+0x90], R5 ;  /* 0x00009005000075a7 */ /* 0x0022a400080011ff */
[----:B--2---:R-:W-:Y:S05]  /*f230*/  @!P0 NANOSLEEP.SYNCS 0x989680 ;  /* 0x009896800000895d */ /* 0x004fea0003900000 */
[----:B------:R-:W2:Y:S02]  /*f240*/  @!P0 SYNCS.PHASECHK.TRANS64 P0, [R0+URZ+0x90], R5 ;  /* 0x00009005000085a7 */ /* 0x000ea400080010ff */
[----:B--2---:R-:W-:Y:S05]  /*f250*/  @!P0 BRA `(.L_x_186) ;  /* 0xfffffffc00f08947 */ /* 0x004fea000383ffff */
[----:B------:R-:W-:Y:S05]  /*f260*/  BRA `(.L_x_187) ;  /* 0xffffff3400247947 */ /* 0x000fea000383ffff */
.L_x_40:
[----:B-1----:R1:W2:Y:S02]  /*f270*/  SYNCS.PHASECHK.TRANS64.TRYWAIT P1, [R0+URZ+0x80], R5 ;  /* 0x00008005000075a7 */ /* 0x0022a400080211ff */
[----:B--2---:R-:W-:Y:S05]  /*f280*/  @!P1 NANOSLEEP.SYNCS 0x989680 ;  /* 0x009896800000995d */ /* 0x004fea0003900000 */
[----:B------:R-:W2:Y:S02]  /*f290*/  @!P1 SYNCS.PHASECHK.TRANS64 P1, [R0+URZ+0x80], R5 ;  /* 0x00008005000095a7 */ /* 0x000ea400080210ff */
[----:B--2---:R-:W-:Y:S05]  /*f2a0*/  @!P1 BRA `(.L_x_40) ;  /* 0xfffffffc00f09947 */ /* 0x004fea000383ffff */
[----:B------:R-:W-:Y:S05]  /*f2b0*/  BRA `(.L_x_188) ;  /* 0xffffff3400547947 */ /* 0x000fea000383ffff */
.L_x_43:
[----:B------:R-:W-:-:S07]  /*f2c0*/  MOV R0, UR4 ;  /* 0x0000000400007c02 */ /* 0x000fce0008000f00 */
.L_x_189:
[----:B-1----:R1:W2:Y:S02]  /*f2d0*/  SYNCS.PHASECHK.TRANS64.TRYWAIT P0, [R0+URZ+0x90], R3 ;  /* 0x00009003000075a7 */ /* 0x0022a400080011ff */
[----:B--2---:R-:W-:Y:S05]  /*f2e0*/  @!P0 NANOSLEEP.SYNCS 0x989680 ;  /* 0x009896800000895d */ /* 0x004fea0003900000 */
[----:B------:R-:W2:Y:S02]  /*f2f0*/  @!P0 SYNCS.PHASECHK.TRANS64 P0, [R0+URZ+0x90], R3 ;  /* 0x00009003000085a7 */ /* 0x000ea400080010ff */
[----:B--2---:R-:W-:Y:S05]  /*f300*/  @!P0 BRA `(.L_x_189) ;  /* 0xfffffffc00f08947 */ /* 0x004fea000383ffff */
[----:B------:R-:W-:Y:S05]  /*f310*/  BRA `(.L_x_42) ;  /* 0xffffff3400a87947 */ /* 0x000fea000383ffff */
.L_x_50:
[----:B-1----:R1:W2:Y:S02]  /*f320*/  SYNCS.PHASECHK.TRANS64.TRYWAIT P0, [R0+URZ+0x80], R5 ;  /* 0x00008005000075a7 */ /* 0x0022a400080011ff */
[----:B--2---:R-:W-:Y:S05]  /*f330*/  @!P0 NANOSLEEP.SYNCS 0x989680 ;  /* 0x009896800000895d */ /* 0x004fea0003900000 */
[----:B------:R-:W2:Y:S02]  /*f340*/  @!P0 SYNCS.PHASECHK.TRANS64 P0, [R0+URZ+0x80], R5 ;  /* 0x00008005000085a7 */ /* 0x000ea400080010ff */
[----:B--2---:R-:W-:Y:S05]  /*f350*/  @!P0 BRA `(.L_x_50) ;  /* 0xfffffffc00f08947 */ /* 0x004fea000383ffff */
[----:B------:R-:W-:Y:S05]  /*f360*/  BRA `(.L_x_190) ;  /* 0xffffff3c00047947 */ /* 0x000fea000383ffff */
.L_x_53:
[----:B-1----:R-:W-:Y:S07]  /*f370*/  MOV R0, UR8 ;  /* 0x0000000800007c02 */ /* 0x002fee0008000f00 */
.L_x_191:
[----:B-1----:R1:W2:Y:S02]  /*f380*/  SYNCS.PHASECHK.TRANS64.TRYWAIT P0, [R0+URZ], R5 ;  /* 0x00000005000075a7 */ /* 0x0022a400080011ff */
[----:B--2---:R-:W-:Y:S05]  /*f390*/  @!P0 NANOSLEEP.SYNCS 0x989680 ;  /* 0x009896800000895d */ /* 0x004fea0003900000 */
[----:B------:R-:W2:Y:S02]  /*f3a0*/  @!P0 SYNCS.PHASECHK.TRANS64 P0, [R0+URZ], R5 ;  /* 0x00000005000085a7 */ /* 0x000ea400080010ff */
[----:B--2---:R-:W-:Y:S05]  /*f3b0*/  @!P0 BRA `(.L_x_191) ;  /* 0xfffffffc00f08947 */ /* 0x004fea000383ffff */
[----:B------:R-:W-:Y:S05]  /*f3c0*/  BRA `(.L_x_52) ;  /* 0xffffff3c00687947 */ /* 0x000fea000383ffff */
.L_x_55:
[----:B-1----:R-:W-:Y:S07]  /*f3d0*/  MOV R0, UR13 ;  /* 0x0000000d00007c02 */ /* 0x002fee0008000f00 */
.L_x_192:
[----:B-1----:R1:W3:Y:S02]  /*f3e0*/  SYNCS.PHASECHK.TRANS64.TRYWAIT P0, [R0+URZ+0xa8], R5 ;  /* 0x0000a805000075a7 */ /* 0x0022e400080011ff */
[----:B---3--:R-:W-:Y:S05]  /*f3f0*/  @!P0 NANOSLEEP.SYNCS 0x989680 ;  /* 0x009896800000895d */ /* 0x008fea0003900000 */
[----:B------:R-:W3:Y:S02]  /*f400*/  @!P0 SYNCS.PHASECHK.TRANS64 P0, [R0+URZ+0xa8], R5 ;  /* 0x0000a805000085a7 */ /* 0x000ee400080010ff */
[----:B---3--:R-:W-:Y:S05]  /*f410*/  @!P0 BRA `(.L_x_192) ;  /* 0xfffffffc00f08947 */ /* 0x008fea000383ffff */
[----:B------:R-:W-:Y:S05]  /*f420*/  BRA `(.L_x_54) ;  /* 0xffffff3c009c7947 */ /* 0x000fea000383ffff */
.L_x_58:
[----:B------:R-:W-:-:S07]  /*f430*/  MOV R0, UR13 ;  /* 0x0000000d00007c02 */ /* 0x000fce0008000f00 */
.L_x_193:
[----:B---3--:R3:W4:Y:S02]  /*f440*/  SYNCS.PHASECHK.TRANS64.TRYWAIT P0, [R0+URZ+0xd0], R3 ;  /* 0x0000d003000075a7 */ /* 0x00872400080011ff */
[----:B----4-:R-:W-:Y:S05]  /*f450*/  @!P0 NANOSLEEP.SYNCS 0x989680 ;  /* 0x009896800000895d */ /* 0x010fea0003900000 */
[----:B------:R-:W4:Y:S02]  /*f460*/  @!P0 SYNCS.PHASECHK.TRANS64 P0, [R0+URZ+0xd0], R3 ;  /* 0x0000d003000085a7 */ /* 0x000f2400080010ff */
[----:B----4-:R-:W-:Y:S05]  /*f470*/  @!P0 BRA `(.L_x_193) ;  /* 0xfffffffc00f08947 */ /* 0x010fea000383ffff */
[----:B------:R-:W-:Y:S05]  /*f480*/  BRA `(.L_x_194) ;  /* 0xffffff4000107947 */ /* 0x000fea000383ffff */
.L_x_63:
[----:B-1----:R1:W2:Y:S02]  /*f490*/  SYNCS.PHASECHK.TRANS64.TRYWAIT P0, [R8+URZ+0x80], R5 ;  /* 0x00008005080075a7 */ /* 0x0022a400080011ff */
[----:B--2---:R-:W-:Y:S05]  /*f4a0*/  @!P0 NANOSLEEP.SYNCS 0x989680 ;  /* 0x009896800000895d */ /* 0x004fea0003900000 */
[----:B------:R-:W2:Y:S02]  /*f4b0*/  @!P0 SYNCS.PHASECHK.TRANS64 P0, [R8+URZ+0x80], R5 ;  /* 0x00008005080085a7 */ /* 0x000ea400080010ff */
[----:B--2---:R-:W-:Y:S05]  /*f4c0*/  @!P0 BRA `(.L_x_63) ;  /* 0xfffffffc00f08947 */ /* 0x004fea000383ffff */
[----:B------:R-:W-:Y:S05]  /*f4d0*/  BRA `(.L_x_195) ;  /* 0xffffff4400447947 */ /* 0x000fea000383ffff */
.L_x_66:
[----:B------:R-:W-:Y:S07]  /*f4e0*/  MOV R0, UR32 ;  /* 0x0000002000007c02 */ /* 0x000fee0008000f00 */
.L_x_196:
[----:B-1----:R1:W2:Y:S02]  /*f4f0*/  SYNCS.PHASECHK.TRANS64.TRYWAIT P0, [R0+URZ+0x78], R5 ;  /* 0x00007805000075a7 */ /* 0x0022a400080011ff */
[----:B--2---:R-:W-:Y:S05]  /*f500*/  @!P0 NANOSLEEP.SYNCS 0x989680 ;  /* 0x009896800000895d */ /* 0x004fea0003900000 */
[----:B------:R-:W2:Y:S02]  /*f510*/  @!P0 SYNCS.PHASECHK.TRANS64 P0, [R0+URZ+0x78], R5 ;  /* 0x00007805000085a7 */ /* 0x000ea400080010ff */
[----:B--2---:R-:W-:Y:S05]  /*f520*/  @!P0 BRA `(.L_x_196) ;  /* 0xfffffffc00f08947 */ /* 0x004fea000383ffff */
[----:B------:R-:W-:Y:S05]  /*f530*/  BRA `(.L_x_65) ;  /* 0xffffff4800bc7947 */ /* 0x000fea000383ffff */
.L_x_69:
[----:B------:R-:W-:Y:S07]  /*f540*/  MOV R0, UR16 ;  /* 0x0000001000007c02 */ /* 0x000fee0008000f00 */
.L_x_197:
[----:B-1----:R1:W2:Y:S02]  /*f550*/  SYNCS.PHASECHK.TRANS64.TRYWAIT P0, [R0+URZ+0x58], R5 ;  /* 0x00005805000075a7 */ /* 0x0022a400080011ff */
[----:B--2---:R-:W-:Y:S05]  /*f560*/  @!P0 NANOSLEEP.SYNCS 0x989680 ;  /* 0x009896800000895d */ /* 0x004fea0003900000 */
[----:B------:R-:W2:Y:S02]  /*f570*/  @!P0 SYNCS.PHASECHK.TRANS64 P0, [R0+URZ+0x58], R5 ;  /* 0x00005805000085a7 */ /* 0x000ea400080010ff */
[----:B--2---:R-:W-:Y:S05]  /*f580*/  @!P0 BRA `(.L_x_197) ;  /* 0xfffffffc00f08947 */ /* 0x004fea000383ffff */
[----:B------:R-:W-:Y:S05]  /*f590*/  BRA `(.L_x_198) ;  /* 0xffffff4c00247947 */ /* 0x000fea000383ffff */
.L_x_70:
[----:B------:R-:W-:Y:S07]  /*f5a0*/  MOV R0, UR17 ;  /* 0x0000001100007c02 */ /* 0x000fee0008000f00 */
.L_x_199:
[----:B-1----:R1:W2:Y:S02]  /*f5b0*/  SYNCS.PHASECHK.TRANS64.TRYWAIT P0, [R0+URZ+0x58], R5 ;  /* 0x00005805000075a7 */ /* 0x0022a400080011ff */
[----:B--2---:R-:W-:Y:S05]  /*f5c0*/  @!P0 NANOSLEEP.SYNCS 0x989680 ;  /* 0x009896800000895d */ /* 0x004fea0003900000 */
[----:B------:R-:W2:Y:S02]  /*f5d0*/  @!P0 SYNCS.PHASECHK.TRANS64 P0, [R0+URZ+0x58], R5 ;  /* 0x00005805000085a7 */ /* 0x000ea400080010ff */
[----:B--2---:R-:W-:Y:S05]  /*f5e0*/  @!P0 BRA `(.L_x_199) ;  /* 0xfffffffc00f08947 */ /* 0x004fea000383ffff */
[----:B------:R-:W-:Y:S05]  /*f5f0*/  BRA `(.L_x_200) ;  /* 0xffffff5000047947 */ /* 0x000fea000383ffff */
.L_x_71:
[----:B------:R-:W-:Y:S07]  /*f600*/  MOV R0, UR16 ;  /* 0x0000001000007c02 */ /* 0x000fee0008000f00 */
.L_x_201:
[----:B-1----:R1:W2:Y:S02]  /*f610*/  SYNCS.PHASECHK.TRANS64.TRYWAIT P0, [R0+URZ+0x58], R7 ;  /* 0x00005807000075a7 */ /* 0x0022a400080011ff */
[----:B--2---:R-:W-:Y:S05]  /*f620*/  @!P0 NANOSLEEP.SYNCS 0x989680 ;  /* 0x009896800000895d */ /* 0x004fea0003900000 */
[----:B------:R-:W2:Y:S02]  /*f630*/  @!P0 SYNCS.PHASECHK.TRANS64 P0, [R0+URZ+0x58], R7 ;  /* 0x00005807000085a7 */ /* 0x000ea400080010ff */
[----:B--2---:R-:W-:Y:S05]  /*f640*/  @!P0 BRA `(.L_x_201) ;  /* 0xfffffffc00f08947 */ /* 0x004fea000383ffff */
[----:B------:R-:W-:Y:S05]  /*f650*/  BRA `(.L_x_202) ;  /* 0xffffff5000d87947 */ /* 0x000fea000383ffff */
.L_x_72:
[----:B------:R-:W-:Y:S07]  /*f660*/  MOV R0, UR21 ;  /* 0x0000001500007c02 */ /* 0x000fee0008000f00 */
.L_x_203:
[----:B-1----:R1:W2:Y:S02]  /*f670*/  SYNCS.PHASECHK.TRANS64.TRYWAIT P0, [R0+URZ+0x58], R7 ;  /* 0x00005807000075a7 */ /* 0x0022a400080011ff */
[----:B--2---:R-:W-:Y:S05]  /*f680*/  @!P0 NANOSLEEP.SYNCS 0x989680 ;  /* 0x009896800000895d */ /* 0x004fea0003900000 */
[----:B------:R-:W2:Y:S02]  /*f690*/  @!P0 SYNCS.PHASECHK.TRANS64 P0, [R0+URZ+0x58], R7 ;  /* 0x00005807000085a7 */ /* 0x000ea400080010ff */
[----:B--2---:R-:W-:Y:S05]  /*f6a0*/  @!P0 BRA `(.L_x_203) ;  /* 0xfffffffc00f08947 */ /* 0x004fea000383ffff */
[----:B------:R-:W-:Y:S05]  /*f6b0*/  BRA `(.L_x_204) ;  /* 0xffffff5400a87947 */ /* 0x000fea000383ffff */
.L_x_73:
[----:B------:R-:W-:Y:S07]  /*f6c0*/  MOV R0, UR6 ;  /* 0x0000000600007c02 */ /* 0x000fee0008000f00 */
.L_x_205:
[----:B-1----:R1:W2:Y:S02]  /*f6d0*/  SYNCS.PHASECHK.TRANS64.TRYWAIT P0, [R0+URZ+0x58], R7 ;  /* 0x00005807000075a7 */ /* 0x0022a400080011ff */
[----:B--2---:R-:W-:Y:S05]  /*f6e0*/  @!P0 NANOSLEEP.SYNCS 0x989680 ;  /* 0x009896800000895d */ /* 0x004fea0003900000 */
[----:B------:R-:W2:Y:S02]  /*f6f0*/  @!P0 SYNCS.PHASECHK.TRANS64 P0, [R0+URZ+0x58], R7 ;  /* 0x00005807000085a7 */ /* 0x000ea400080010ff */
[----:B--2---:R-:W-:Y:S05]  /*f700*/  @!P0 BRA `(.L_x_205) ;  /* 0xfffffffc00f08947 */ /* 0x004fea000383ffff */
[----:B------:R-:W-:Y:S05]  /*f710*/  BRA `(.L_x_206) ;  /* 0xffffff5800587947 */ /* 0x000fea000383ffff */
.L_x_74:
[----:B------:R-:W-:Y:S07]  /*f720*/  MOV R0, UR16 ;  /* 0x0000001000007c02 */ /* 0x000fee0008000f00 */
.L_x_207:
[----:B-1----:R1:W2:Y:S02]  /*f730*/  SYNCS.PHASECHK.TRANS64.TRYWAIT P0, [R0+URZ+0x58], R7 ;  /* 0x00005807000075a7 */ /* 0x0022a400080011ff */
[----:B--2---:R-:W-:Y:S05]  /*f740*/  @!P0 NANOSLEEP.SYNCS 0x989680 ;  /* 0x009896800000895d */ /* 0x004fea0003900000 */
[----:B------:R-:W2:Y:S02]  /*f750*/  @!P0 SYNCS.PHASECHK.TRANS64 P0, [R0+URZ+0x58], R7 ;  /* 0x00005807000085a7 */ /* 0x000ea400080010ff */
[----:B--2---:R-:W-:Y:S05]  /*f760*/  @!P0 BRA `(.L_x_207) ;  /* 0xfffffffc00f08947 */ /* 0x004fea000383ffff */
[----:B------:R-:W-:Y:S05]  /*f770*/  BRA `(.L_x_208) ;  /* 0xffffff5c00087947 */ /* 0x000fea000383ffff */
.L_x_75:
[----:B------:R-:W-:Y:S07]  /*f780*/  MOV R0, UR17 ;  /* 0x0000001100007c02 */ /* 0x000fee0008000f00 */
.L_x_209:
[----:B-1----:R1:W2:Y:S02]  /*f790*/  SYNCS.PHASECHK.TRANS64.TRYWAIT P0, [R0+URZ+0x58], R7 ;  /* 0x00005807000075a7 */ /* 0x0022a400080011ff */
[----:B--2---:R-:W-:Y:S05]  /*f7a0*/  @!P0 NANOSLEEP.SYNCS 0x989680 ;  /* 0x009896800000895d */ /* 0x004fea0003900000 */
[----:B------:R-:W2:Y:S02]  /*f7b0*/  @!P0 SYNCS.PHASECHK.TRANS64 P0, [R0+URZ+0x58], R7 ;  /* 0x00005807000085a7 */ /* 0x000ea400080010ff */
[----:B--2---:R-:W-:Y:S05]  /*f7c0*/  @!P0 BRA `(.L_x_209) ;  /* 0xfffffffc00f08947 */ /* 0x004fea000383ffff */
[----:B------:R-:W-:Y:S05]  /*f7d0*/  BRA `(.L_x_210) ;  /* 0xffffff5c00d87947 */ /* 0x000fea000383ffff */
.L_x_76:
[----:B------:R-:W-:Y:S07]  /*f7e0*/  MOV R0, UR16 ;  /* 0x0000001000007c02 */ /* 0x000fee0008000f00 */
.L_x_211:
[----:B-1----:R1:W2:Y:S02]  /*f7f0*/  SYNCS.PHASECHK.TRANS64.TRYWAIT P0, [R0+URZ+0x58], R5 ;  /* 0x00005805000075a7 */ /* 0x0022a400080011ff */
[----:B--2---:R-:W-:Y:S05]  /*f800*/  @!P0 NANOSLEEP.SYNCS 0x989680 ;  /* 0x009896800000895d */ /* 0x004fea0003900000 */
[----:B------:R-:W2:Y:S02]  /*f810*/  @!P0 SYNCS.PHASECHK.TRANS64 P0, [R0+URZ+0x58], R5 ;  /* 0x00005805000085a7 */ /* 0x000ea400080010ff */
[----:B--2---:R-:W-:Y:S05]  /*f820*/  @!P0 BRA `(.L_x_211) ;  /* 0xfffffffc00f08947 */ /* 0x004fea000383ffff */
[----:B------:R-:W-:Y:S05]  /*f830*/  BRA `(.L_x_212) ;  /* 0xffffff6000a87947 */ /* 0x000fea000383ffff */
.L_x_78:
[----:B------:R-:W-:-:S07]  /*f840*/  MOV R0, UR4 ;  /* 0x0000000400007c02 */ /* 0x000fce0008000f00 */
.L_x_213:
[----:B-1----:R1:W2:Y:S02]  /*f850*/  SYNCS.PHASECHK.TRANS64.TRYWAIT P0, [R0+URZ], R3 ;  /* 0x00000003000075a7 */ /* 0x0022a400080011ff */
[----:B--2---:R-:W-:Y:S05]  /*f860*/  @!P0 NANOSLEEP.SYNCS 0x989680 ;  /* 0x009896800000895d */ /* 0x004fea0003900000 */
[----:B------:R-:W2:Y:S02]  /*f870*/  @!P0 SYNCS.PHASECHK.TRANS64 P0, [R0+URZ], R3 ;  /* 0x00000003000085a7 */ /* 0x000ea400080010ff */
[----:B--2---:R-:W-:Y:S05]  /*f880*/  @!P0 BRA `(.L_x_213) ;  /* 0xfffffffc00f08947 */ /* 0x004fea000383ffff */
[----:B------:R-:W-:Y:S05]  /*f890*/  BRA `(.L_x_214) ;  /* 0xffffff64009c7947 */ /* 0x000fea000383ffff */
.L_x_79:
[----:B------:R-:W-:-:S07]  /*f8a0*/  MOV R0, UR5 ;  /* 0x0000000500007c02 */ /* 0x000fce0008000f00 */
.L_x_215:
[----:B-1----:R1:W2:Y:S02]  /*f8b0*/  SYNCS.PHASECHK.TRANS64.TRYWAIT P0, [R0+URZ], R3 ;  /* 0x00000003000075a7 */ /* 0x0022a400080011ff */
[----:B--2---:R-:W-:Y:S05]  /*f8c0*/  @!P0 NANOSLEEP.SYNCS 0x989680 ;  /* 0x009896800000895d */ /* 0x004fea0003900000 */
[----:B------:R-:W2:Y:S02]  /*f8d0*/  @!P0 SYNCS.PHASECHK.TRANS64 P0, [R0+URZ], R3 ;  /* 0x00000003000085a7 */ /* 0x000ea400080010ff */
[----:B--2---:R-:W-:Y:S05]  /*f8e0*/  @!P0 BRA `(.L_x_215) ;  /* 0xfffffffc00f08947 */ /* 0x004fea000383ffff */
[----:B------:R-:W-:Y:S05]  /*f8f0*/  BRA `(.L_x_216) ;  /* 0xffffff6400a87947 */ /* 0x000fea000383ffff */
.L_x_81:
[----:B--2---:R2:W3:Y:S02]  /*f900*/  SYNCS.PHASECHK.TRANS64.TRYWAIT P0, [R0+URZ+0x80], R3 ;  /* 0x00008003000075a7 */ /* 0x0044e400080011ff */
[----:B---3--:R-:W-:Y:S05]  /*f910*/  @!P0 NANOSLEEP.SYNCS 0x989680 ;  /* 0x009896800000895d */ /* 0x008fea0003900000 */
[----:B------:R-:W3:Y:S02]  /*f920*/  @!P0 SYNCS.PHASECHK.TRANS64 P0, [R0+URZ+0x80], R3 ;  /* 0x00008003000085a7 */ /* 0x000ee400080010ff */
[----:B---3--:R-:W-:Y:S05]  /*f930*/  @!P0 BRA `(.L_x_81) ;  /* 0xfffffffc00f08947 */ /* 0x008fea000383ffff */
[----:B------:R-:W-:Y:S05]  /*f940*/  BRA `(.L_x_217) ;  /* 0xffffff6800987947 */ /* 0x000fea000383ffff */
.L_x_91:
[----:B-1----:R1:W3:Y:S02]  /*f950*/  SYNCS.PHASECHK.TRANS64.TRYWAIT P0, [R4+URZ+0x40], R3 ;  /* 0x00004003040075a7 */ /* 0x0022e400080011ff */
[----:B---3--:R-:W-:Y:S05]  /*f960*/  @!P0 NANOSLEEP.SYNCS 0x989680 ;  /* 0x009896800000895d */ /* 0x008fea0003900000 */
[----:B------:R-:W3:Y:S02]  /*f970*/  @!P0 SYNCS.PHASECHK.TRANS64 P0, [R4+URZ+0x40], R3 ;  /* 0x00004003040085a7 */ /* 0x000ee400080010ff */
[----:B---3--:R-:W-:Y:S05]  /*f980*/  @!P0 BRA `(.L_x_91) ;  /* 0xfffffffc00f08947 */ /* 0x008fea000383ffff */
[----:B------:R-:W-:Y:S05]  /*f990*/  BRA `(.L_x_90) ;  /* 0xffffff7800647947 */ /* 0x000fea000383ffff */
.L_x_93:
[----:B-1----:R-:W-:Y:S04]  /*f9a0*/  MOV R3, UR47 ;  /* 0x0000002f00037c02 */ /* 0x002fe80008000f00 */
[----:B------:R1:W2:Y:S03]  /*f9b0*/  SYNCS.PHASECHK.TRANS64.TRYWAIT P1, [R3+URZ+0xa0], R0 ;  /* 0x0000a000030075a7 */ /* 0x0002a600080211ff */
[----:B--2---:R-:W-:Y:S05]  /*f9c0*/  @!P1 NANOSLEEP.SYNCS 0x989680 ;  /* 0x009896800000995d */ /* 0x004fea0003900000 */
[----:B------:R-:W2:Y:S02]  /*f9d0*/  @!P1 SYNCS.PHASECHK.TRANS64 P1, [R3+URZ+0xa0], R0 ;  /* 0x0000a000030095a7 */ /* 0x000ea400080210ff */
[----:B--2---:R-:W-:Y:S05]  /*f9e0*/  @!P1 BRA `(.L_x_93) ;  /* 0xfffffffc00ec9947 */ /* 0x004fea000383ffff */
[----:B------:R-:W-:Y:S05]  /*f9f0*/  BRA `(.L_x_92) ;  /* 0xffffff7c004c7947 */ /* 0x000fea000383ffff */
.L_x_104:
[----:B-1----:R1:W2:Y:S02]  /*fa00*/  SYNCS.PHASECHK.TRANS64.TRYWAIT P0, [R5+URZ+0x40], R0 ;  /* 0x00004000050075a7 */ /* 0x0022a400080011ff */
[----:B--2---:R-:W-:Y:S05]  /*fa10*/  @!P0 NANOSLEEP.SYNCS 0x989680 ;  /* 0x009896800000895d */ /* 0x004fea0003900000 */
[----:B------:R-:W2:Y:S02]  /*fa20*/  @!P0 SYNCS.PHASECHK.TRANS64 P0, [R5+URZ+0x40], R0 ;  /* 0x00004000050085a7 */ /* 0x000ea400080010ff */
[----:B--2---:R-:W-:Y:S05]  /*fa30*/  @!P0 BRA `(.L_x_104) ;  /* 0xfffffffc00f08947 */ /* 0x004fea000383ffff */
[----:B------:R-:W-:Y:S05]  /*fa40*/  BRA `(.L_x_103) ;  /* 0xffffff8800407947 */ /* 0x000fea000383ffff */
.L_x_114:
[----:B-1----:R1:W2:Y:S02]  /*fa50*/  SYNCS.PHASECHK.TRANS64.TRYWAIT P0, [R5+URZ+0x40], R4 ;  /* 0x00004004050075a7 */ /* 0x0022a400080011ff */
[----:B--2---:R-:W-:Y:S05]  /*fa60*/  @!P0 NANOSLEEP.SYNCS 0x989680 ;  /* 0x009896800000895d */ /* 0x004fea0003900000 */
[----:B------:R-:W2:Y:S02]  /*fa70*/  @!P0 SYNCS.PHASECHK.TRANS64 P0, [R5+URZ+0x40], R4 ;  /* 0x00004004050085a7 */ /* 0x000ea400080010ff */
[----:B--2---:R-:W-:Y:S05]  /*fa80*/  @!P0 BRA `(.L_x_114) ;  /* 0xfffffffc00f08947 */ /* 0x004fea000383ffff */
[----:B------:R-:W-:Y:S05]  /*fa90*/  BRA `(.L_x_113) ;  /* 0xffffff9400fc7947 */ /* 0x000fea000383ffff */
.L_x_124:
[----:B-1----:R1:W2:Y:S02]  /*faa0*/  SYNCS.PHASECHK.TRANS64.TRYWAIT P0, [R5+URZ+0x40], R4 ;  /* 0x00004004050075a7 */ /* 0x0022a400080011ff */
[----:B--2---:R-:W-:Y:S05]  /*fab0*/  @!P0 NANOSLEEP.SYNCS 0x989680 ;  /* 0x009896800000895d */ /* 0x004fea0003900000 */
[----:B------:R-:W2:Y:S02]  /*fac0*/  @!P0 SYNCS.PHASECHK.TRANS64 P0, [R5+URZ+0x40], R4 ;  /* 0x00004004050085a7 */ /* 0x000ea400080010ff */
[----:B--2---:R-:W-:Y:S05]  /*fad0*/  @!P0 BRA `(.L_x_124) ;  /* 0xfffffffc00f08947 */ /* 0x004fea000383ffff */
[----:B------:R-:W-:Y:S05]  /*fae0*/  BRA `(.L_x_123) ;  /* 0xffffffa400bc7947 */ /* 0x000fea000383ffff */
.L_x_134:
[----:B-1----:R1:W2:Y:S02]  /*faf0*/  SYNCS.PHASECHK.TRANS64.TRYWAIT P0, [R5+URZ+0x40], R4 ;  /* 0x00004004050075a7 */ /* 0x0022a400080011ff */
[----:B--2---:R-:W-:Y:S05]  /*fb00*/  @!P0 NANOSLEEP.SYNCS 0x989680 ;  /* 0x009896800000895d */ /* 0x004fea0003900000 */
[----:B------:R-:W2:Y:S02]  /*fb10*/  @!P0 SYNCS.PHASECHK.TRANS64 P0, [R5+URZ+0x40], R4 ;  /* 0x00004004050085a7 */ /* 0x000ea400080010ff */
[----:B--2---:R-:W-:Y:S05]  /*fb20*/  @!P0 BRA `(.L_x_134) ;  /* 0xfffffffc00f08947 */ /* 0x004fea000383ffff */
[----:B------:R-:W-:Y:S05]  /*fb30*/  BRA `(.L_x_133) ;  /* 0xffffffb4007c7947 */ /* 0x000fea000383ffff */
.L_x_144:
[----:B-1----:R1:W2:Y:S02]  /*fb40*/  SYNCS.PHASECHK.TRANS64.TRYWAIT P0, [R5+URZ+0x40], R4 ;  /* 0x00004004050075a7 */ /* 0x0022a400080011ff */
[----:B--2---:R-:W-:Y:S05]  /*fb50*/  @!P0 NANOSLEEP.SYNCS 0x989680 ;  /* 0x009896800000895d */ /* 0x004fea0003900000 */
[----:B------:R-:W2:Y:S02]  /*fb60*/  @!P0 SYNCS.PHASECHK.TRANS64 P0, [R5+URZ+0x40], R4 ;  /* 0x00004004050085a7 */ /* 0x000ea400080010ff */
[----:B--2---:R-:W-:Y:S05]  /*fb70*/  @!P0 BRA `(.L_x_144) ;  /* 0xfffffffc00f08947 */ /* 0x004fea000383ffff */
[----:B------:R-:W-:Y:S05]  /*fb80*/  BRA `(.L_x_143) ;  /* 0xffffffc4003c7947 */ /* 0x000fea000383ffff */
.L_x_154:
[----:B-1----:R1:W2:Y:S02]  /*fb90*/  SYNCS.PHASECHK.TRANS64.TRYWAIT P0, [R5+URZ+0x40], R4 ;  /* 0x00004004050075a7 */ /* 0x0022a400080011ff */
[----:B--2---:R-:W-:Y:S05]  /*fba0*/  @!P0 NANOSLEEP.SYNCS 0x989680 ;  /* 0x009896800000895d */ /* 0x004fea0003900000 */
[----:B------:R-:W2:Y:S02]  /*fbb0*/  @!P0 SYNCS.PHASECHK.TRANS64 P0, [R5+URZ+0x40], R4 ;  /* 0x00004004050085a7 */ /* 0x000ea400080010ff */
[----:B--2---:R-:W-:Y:S05]  /*fbc0*/  @!P0 BRA `(.L_x_154) ;  /* 0xfffffffc00f08947 */ /* 0x004fea000383ffff */
[----:B------:R-:W-:Y:S05]  /*fbd0*/  BRA `(.L_x_153) ;  /* 0xffffffd000fc7947 */ /* 0x000fea000383ffff */
.L_x_164:
[----:B-1----:R1:W2:Y:S02]  /*fbe0*/  SYNCS.PHASECHK.TRANS64.TRYWAIT P0, [R3+URZ+0x40], R102 ;  /* 0x00004066030075a7 */ /* 0x0022a400080011ff */
[----:B--2---:R-:W-:Y:S05]  /*fbf0*/  @!P0 NANOSLEEP.SYNCS 0x989680 ;  /* 0x009896800000895d */ /* 0x004fea0003900000 */
[----:B------:R-:W2:Y:S02]  /*fc00*/  @!P0 SYNCS.PHASECHK.TRANS64 P0, [R3+URZ+0x40], R102 ;  /* 0x00004066030085a7 */ /* 0x000ea400080010ff */
[----:B--2---:R-:W-:Y:S05]  /*fc10*/  @!P0 BRA `(.L_x_164) ;  /* 0xfffffffc00f08947 */ /* 0x004fea000383ffff */
[----:B------:R-:W-:Y:S05]  /*fc20*/  BRA `(.L_x_163) ;  /* 0xffffffe000b87947 */ /* 0x000fea000383ffff */
        .weak           $__internal_0_$__cuda_sm10x_tcgen05_guardrail_trap_col_being_dealloced_not_returned_by_alloc
        .type           $__internal_0_$__cuda_sm10x_tcgen05_guardrail_trap_col_being_dealloced_not_returned_by_alloc,@function
        .size           $__internal_0_$__cuda_sm10x_tcgen05_guardrail_trap_col_being_dealloced_not_returned_by_alloc,($__internal_1_$__cuda_sm10x_tcgen05_guardrail_trap_phase_invalid_during_alloc - $__internal_0_$__cuda_sm10x_tcgen05_guardrail_trap_col_being_dealloced_not_returned_by_alloc)
$__internal_0_$__cuda_sm10x_tcgen05_guardrail_trap_col_being_dealloced_not_returned_by_alloc:
[----:B------:R-:W-:Y:S05]  /*fc30*/  BPT.TRAP 0x1 ;  /* 0x000000040000795c */ /* 0x000fea0000300000 */
[----:B------:R-:W-:-:S04]  /*fc40*/  HFMA2 R3, -RZ, RZ, 0, 0 ;  /* 0x00000000ff037431 */ /* 0x000fc800000001ff */
[----:B------:R-:W-:Y:S05]  /*fc50*/  RET.REL.NODEC R2 `(_ZN7cutlass13device_kernelINS_4gemm6kernel13GemmUniversalIN4cute5tupleIJiiiiEEENS1_10collective13CollectiveMmaINS1_41MainloopSm100TmaUmmaWarpSpecializedSparseILi4ELi2ELi1ENS5_IJNS4_1CILi1EEENSA_ILi2EEESB_EEEEENS5_IJNSA_ILi128EEENSA_ILi256EEESF_EEEaNS5_IJNS4_6LayoutINS5_IJiNS5_IJSC_iEEEiEEENS5_IJlNS5_IJSB_SC_EEElEEEEENSI_INS5_IJNS5_IJSF_iEEESO_iEEENS5_IJNS5_IJSF_NSA_ILi16384EEEEEENS5_IJSB_lEEElEEEEEEEEaNS5_IJlSB_lEEENS4_8TiledMMAINS4_8MMA_AtomIJNS4_22SM100_MMA_S8_SS_SPARSEIaaiLi128ELi256ELNS4_4UMMA5MajorE0ELS11_0ELNS10_8SaturateE0EEEEEENSI_INS5_IJSB_SB_SB_EEENS5_IJNSA_ILi0EEES16_S16_EEEEENS5_IJNS4_10UnderscoreES19_S19_EEEEENS4_23SM90_TMA_LOAD_MULTICASTENS4_14ComposedLayoutINS4_7SwizzleILi2ELi4ELi3EEENS4_25smem_sparse_ptr_flag_bitsILi2ELi8EEENSI_INS5_IJNS5_IJSB_NSA_ILi8EEEEEENS5_IJSC_NSA_ILi64EEEEEEEEENS5_IJNS5_IJS16_SF_EEESL_EEEEEEEvNS4_8identityENS4_13SM90_TMA_LOADENS1D_INS1E_ILi3ELi4ELi3EEENS4_18smem_ptr_flag_bitsILi8EEENSI_INS5_IJS1I_SF_EEENS5_IJSF_SB_EEEEEEEvS1R_EENS_8epilogue10collective18CollectiveEpilogueINS21_23Sm100TmaWarpSpecializedILi3ELi2ELi32ELb1ELb0EEEJSH_NS5_IJNSI_ISF_SB_EENSI_INSA_ILi32EEESB_EEEEEiNS5_IJSB_llEEEiS2A_NS21_6fusion15FusionCallbacksIS25_NS2B_17LinearCombinationIiiiiLNS_15FloatRoundStyleE2EEESH_S29_JEEENS4_5SM1004TMEM4LOAD26SM100_TMEM_LOAD_32dp32b32xES1S_NS1D_INS1E_ILi2ELi5ELi2EEENS1U_ILi32EEENSI_INS5_IJS27_NSA_ILi4EEEEEENS5_IJSB_S27_EEEEEEENS4_39AutoVectorizingCopyWithAssumedAlignmentILi128EEENS4_14SM90_TMA_STOREES2R_S2T_S2T_EEEvvEEEEvNT_6ParamsE) ;  /* 0xffffff0002e87950 */ /* 0x000fea0003c3ffff */
        .weak           $__internal_1_$__cuda_sm10x_tcgen05_guardrail_trap_phase_invalid_during_alloc
        .type           $__internal_1_$__cuda_sm10x_tcgen05_guardrail_trap_phase_invalid_during_alloc,@function
        .size           $__internal_1_$__cuda_sm10x_tcgen05_guardrail_trap_phase_invalid_during_alloc,($__internal_2_$__cuda_sm10x_tcgen05_guardrail_trap_unallocated_columns_being_dealloced - $__internal_1_$__cuda_sm10x_tcgen05_guardrail_trap_phase_invalid_during_alloc)
$__internal_1_$__cuda_sm10x_tcgen05_guardrail_trap_phase_invalid_during_alloc:
[----:B------:R-:W-:Y:S05]  /*fc60*/  BPT.TRAP 0x1 ;  /* 0x000000040000795c */ /* 0x000fea0000300000 */
[----:B------:R-:W-:-:S04]  /*fc70*/  MOV R5, 0x0 ;  /* 0x0000000000057802 */ /* 0x000fc80000000f00 */
[----:B------:R-:W-:Y:S05]  /*fc80*/  RET.REL.NODEC R4 `(_ZN7cutlass13device_kernelINS_4gemm6kernel13GemmUniversalIN4cute5tupleIJiiiiEEENS1_10collective13CollectiveMmaINS1_41MainloopSm100TmaUmmaWarpSpecializedSparseILi4ELi2ELi1ENS5_IJNS4_1CILi1EEENSA_ILi2EEESB_EEEEENS5_IJNSA_ILi128EEENSA_ILi256EEESF_EEEaNS5_IJNS4_6LayoutINS5_IJiNS5_IJSC_iEEEiEEENS5_IJlNS5_IJSB_SC_EEElEEEEENSI_INS5_IJNS5_IJSF_iEEESO_iEEENS5_IJNS5_IJSF_NSA_ILi16384EEEEEENS5_IJSB_lEEElEEEEEEEEaNS5_IJlSB_lEEENS4_8TiledMMAINS4_8MMA_AtomIJNS4_22SM100_MMA_S8_SS_SPARSEIaaiLi128ELi256ELNS4_4UMMA5MajorE0ELS11_0ELNS10_8SaturateE0EEEEEENSI_INS5_IJSB_SB_SB_EEENS5_IJNSA_ILi0EEES16_S16_EEEEENS5_IJNS4_10UnderscoreES19_S19_EEEEENS4_23SM90_TMA_LOAD_MULTICASTENS4_14ComposedLayoutINS4_7SwizzleILi2ELi4ELi3EEENS4_25smem_sparse_ptr_flag_bitsILi2ELi8EEENSI_INS5_IJNS5_IJSB_NSA_ILi8EEEEEENS5_IJSC_NSA_ILi64EEEEEEEEENS5_IJNS5_IJS16_SF_EEESL_EEEEEEEvNS4_8identityENS4_13SM90_TMA_LOADENS1D_INS1E_ILi3ELi4ELi3EEENS4_18smem_ptr_flag_bitsILi8EEENSI_INS5_IJS1I_SF_EEENS5_IJSF_SB_EEEEEEEvS1R_EENS_8epilogue10collective18CollectiveEpilogueINS21_23Sm100TmaWarpSpecializedILi3ELi2ELi32ELb1ELb0EEEJSH_NS5_IJNSI_ISF_SB_EENSI_INSA_ILi32EEESB_EEEEEiNS5_IJSB_llEEEiS2A_NS21_6fusion15FusionCallbacksIS25_NS2B_17LinearCombinationIiiiiLNS_15FloatRoundStyleE2EEESH_S29_JEEENS4_5SM1004TMEM4LOAD26SM100_TMEM_LOAD_32dp32b32xES1S_NS1D_INS1E_ILi2ELi5ELi2EEENS1U_ILi32EEENSI_INS5_IJS27_NSA_ILi4EEEEEENS5_IJSB_S27_EEEEEEENS4_39AutoVectorizingCopyWithAssumedAlignmentILi128EEENS4_14SM90_TMA_STOREES2R_S2T_S2T_EEEvvEEEEvNT_6ParamsE) ;  /* 0xffffff0004dc7950 */ /* 0x000fea0003c3ffff */
        .weak           $__internal_2_$__cuda_sm10x_tcgen05_guardrail_trap_unallocated_columns_being_dealloced
        .type           $__internal_2_$__cuda_sm10x_tcgen05_guardrail_trap_unallocated_columns_being_dealloced,@function
        .size           $__internal_2_$__cuda_sm10x_tcgen05_guardrail_trap_unallocated_columns_being_dealloced,(.L_x_219 - $__internal_2_$__cuda_sm10x_tcgen05_guardrail_trap_unallocated_columns_being_dealloced)
$__internal_2_$__cuda_sm10x_tcgen05_guardrail_trap_unallocated_columns_being_dealloced:
[----:B------:R-:W-:Y:S05]  /*fc90*/  BPT.TRAP 0x1 ;  /* 0x000000040000795c */ /* 0x000fea0000300000 */
[----:B------:R-:W-:-:S04]  /*fca0*/  HFMA2 R3, -RZ, RZ, 0, 0 ;  /* 0x00000000ff037431 */ /* 0x000fc800000001ff */
[----:B------:R-:W-:Y:S05]  /*fcb0*/  RET.REL.NODEC R2 `(_ZN7cutlass13device_kernelINS_4gemm6kernel13GemmUniversalIN4cute5tupleIJiiiiEEENS1_10collective13CollectiveMmaINS1_41MainloopSm100TmaUmmaWarpSpecializedSparseILi4ELi2ELi1ENS5_IJNS4_1CILi1EEENSA_ILi2EEESB_EEEEENS5_IJNSA_ILi128EEENSA_ILi256EEESF_EEEaNS5_IJNS4_6LayoutINS5_IJiNS5_IJSC_iEEEiEEENS5_IJlNS5_IJSB_SC_EEElEEEEENSI_INS5_IJNS5_IJSF_iEEESO_iEEENS5_IJNS5_IJSF_NSA_ILi16384EEEEEENS5_IJSB_lEEElEEEEEEEEaNS5_IJlSB_lEEENS4_8TiledMMAINS4_8MMA_AtomIJNS4_22SM100_MMA_S8_SS_SPARSEIaaiLi128ELi256ELNS4_4UMMA5MajorE0ELS11_0ELNS10_8SaturateE0EEEEEENSI_INS5_IJSB_SB_SB_EEENS5_IJNSA_ILi0EEES16_S16_EEEEENS5_IJNS4_10UnderscoreES19_S19_EEEEENS4_23SM90_TMA_LOAD_MULTICASTENS4_14ComposedLayoutINS4_7SwizzleILi2ELi4ELi3EEENS4_25smem_sparse_ptr_flag_bitsILi2ELi8EEENSI_INS5_IJNS5_IJSB_NSA_ILi8EEEEEENS5_IJSC_NSA_ILi64EEEEEEEEENS5_IJNS5_IJS16_SF_EEESL_EEEEEEEvNS4_8identityENS4_13SM90_TMA_LOADENS1D_INS1E_ILi3ELi4ELi3EEENS4_18smem_ptr_flag_bitsILi8EEENSI_INS5_IJS1I_SF_EEENS5_IJSF_SB_EEEEEEEvS1R_EENS_8epilogue10collective18CollectiveEpilogueINS21_23Sm100TmaWarpSpecializedILi3ELi2ELi32ELb1ELb0EEEJSH_NS5_IJNSI_ISF_SB_EENSI_INSA_ILi32EEESB_EEEEEiNS5_IJSB_llEEEiS2A_NS21_6fusion15FusionCallbacksIS25_NS2B_17LinearCombinationIiiiiLNS_15FloatRoundStyleE2EEESH_S29_JEEENS4_5SM1004TMEM4LOAD26SM100_TMEM_LOAD_32dp32b32xES1S_NS1D_INS1E_ILi2ELi5ELi2EEENS1U_ILi32EEENSI_INS5_IJS27_NSA_ILi4EEEEEENS5_IJSB_S27_EEEEEEENS4_39AutoVectorizingCopyWithAssumedAlignmentILi128EEENS4_14SM90_TMA_STOREES2R_S2T_S2T_EEEvvEEEEvNT_6ParamsE) ;  /* 0xffffff0002d07950 */ /* 0x000fea0003c3ffff */
.L_x_218:
[----:B------:R-:W-:-:S00]  /*fcc0*/  BRA `(.L_x_218) ;  /* 0xfffffffc00fc7947 */ /* 0x000fc0000383ffff */
[----:B------:R-:W-:-:S00]  /*fcd0*/  NOP ;  /* 0x0000000000007918 */ /* 0x000fc00000000000 */
        /* <DEDUP_REMOVED lines=10> */
.L_x_219:


//--------------------- .nv.global.init           --------------------------
	.section	.nv.global.init,"aw",@progbits
.nv.global.init:
	.type		$str$27,@object
	.size		$str$27,($str$28 - $str$27)
$str$27:
        /*0000*/ 	.byte	0x28, 0x61, 0x64, 0x64, 0x72, 0x65, 0x73, 0x73, 0x20, 0x26, 0x20, 0x6d, 0x61, 0x73, 0x6b, 0x29
        /*0010*/ 	.byte	0x20, 0x3d, 0x3d, 0x20, 0x30, 0x00
	.type		$str$28,@object
	.size		$str$28,($str$26 - $str$28)
$str$28:
        /*0016*/ 	.byte	0x2f, 0x74, 0x6d, 0x70, 0x2f, 0x63, 0x75, 0x74, 0x6c, 0x61, 0x73, 0x73, 0x5f, 0x73, 0x77, 0x65
        /*0026*/ 	.byte	0x65, 0x70, 0x5f, 0x73, 0x72, 0x63, 0x2f, 0x69, 0x6e, 0x63, 0x6c, 0x75, 0x64, 0x65, 0x2f, 0x63
        /*0036*/ 	.byte	0x75, 0x74, 0x65, 0x2f, 0x70, 0x6f, 0x69, 0x6e, 0x74, 0x65, 0x72, 0x5f, 0x66, 0x6c, 0x61, 0x67
        /*0046*/ 	.byte	0x67, 0x65, 0x64, 0x2e, 0x68, 0x70, 0x70, 0x00
	.type		$str$26,@object
	.size		$str$26,($str$25 - $str$26)
$str$26:
        /*004e*/ 	.byte	0x2f, 0x74, 0x6d, 0x70, 0x2f, 0x63, 0x75, 0x74, 0x6c, 0x61, 0x73, 0x73, 0x5f, 0x73, 0x77, 0x65
        /*005e*/ 	.byte	0x65, 0x70, 0x5f, 0x73, 0x72, 0x63, 0x2f, 0x69, 0x6e, 0x63, 0x6c, 0x75, 0x64, 0x65, 0x2f, 0x63
        /*006e*/ 	.byte	0x75, 0x74, 0x65, 0x2f, 0x61, 0x74, 0x6f, 0x6d, 0x2f, 0x63, 0x6f, 0x70, 0x79, 0x5f, 0x74, 0x72
        /*007e*/ 	.byte	0x61, 0x69, 0x74, 0x73, 0x5f, 0x73, 0x6d, 0x31, 0x30, 0x30, 0x2e, 0x68, 0x70, 0x70, 0x00
	.type		$str$25,@object
	.size		$str$25,(__unnamed_1 - $str$25)
$str$25:
        /*008d*/ 	.byte	0x28, 0x28, 0x75, 0x69, 0x6e, 0x74, 0x33, 0x32, 0x5f, 0x74, 0x28, 0x74, 0x68, 0x72, 0x65, 0x61
        /*009d*/ 	.byte	0x64, 0x49, 0x64, 0x78, 0x2e, 0x78, 0x29, 0x20, 0x2f, 0x20, 0x33, 0x32, 0x29, 0x20, 0x25, 0x20
        /*00ad*/ 	.byte	0x34, 0x29, 0x20, 0x3d, 0x3d, 0x20, 0x28, 0x28, 0x28, 0x74, 0x6d, 0x65, 0x6d, 0x5f, 0x61, 0x64
        /*00bd*/ 	.byte	0x64, 0x72, 0x20, 0x3e, 0x3e, 0x20, 0x31, 0x36, 0x29, 0x20, 0x2f, 0x20, 0x33, 0x32, 0x29, 0x20
        /*00cd*/ 	.byte	0x25, 0x20, 0x34, 0x29, 0x00
	.type		__unnamed_1,@object
	.size		__unnamed_1,(__unnamed_2 - __unnamed_1)
__unnamed_1:
        /*00d2*/ 	.byte	0x61, 0x75, 0x74, 0x6f, 0x20, 0x63, 0x75, 0x74, 0x65, 0x3a, 0x3a, 0x61, 0x73, 0x5f, 0x70, 0x6f
        /* <DEDUP_REMOVED lines=24> */
        /*0262*/ 	.byte	0x3e, 0x5d, 0x00
	.type		__unnamed_2,@object
	.size		__unnamed_2,(.L_2 - __unnamed_2)
__unnamed_2:
        /* <DEDUP_REMOVED lines=42> */
        /*0505*/ 	.byte	0x3e, 0x3e, 0x3e, 0x3e, 0x5d, 0x00
.L_2:


//--------------------- .nv.shared._ZN7cutlass13device_kernelINS_4gemm6kernel13GemmUniversalIN4cute5tupleIJiiiiEEENS1_10collective13CollectiveMmaINS1_41MainloopSm100TmaUmmaWarpSpecializedSparseILi4ELi2ELi1ENS5_IJNS4_1CILi1EEENSA_ILi2EEESB_EEEEENS5_IJNSA_ILi128EEENSA_ILi256EEESF_EEEaNS5_IJNS4_6LayoutINS5_IJiNS5_IJSC_iEEEiEEENS5_IJlNS5_IJSB_SC_EEElEEEEENSI_INS5_IJNS5_IJSF_iEEESO_iEEENS5_IJNS5_IJSF_NSA_ILi16384EEEEEENS5_IJSB_lEEElEEEEEEEEaNS5_IJlSB_lEEENS4_8TiledMMAINS4_8MMA_AtomIJNS4_22SM100_MMA_S8_SS_SPARSEIaaiLi128ELi256ELNS4_4UMMA5MajorE0ELS11_0ELNS10_8SaturateE0EEEEEENSI_INS5_IJSB_SB_SB_EEENS5_IJNSA_ILi0EEES16_S16_EEEEENS5_IJNS4_10UnderscoreES19_S19_EEEEENS4_23SM90_TMA_LOAD_MULTICASTENS4_14ComposedLayoutINS4_7SwizzleILi2ELi4ELi3EEENS4_25smem_sparse_ptr_flag_bitsILi2ELi8EEENSI_INS5_IJNS5_IJSB_NSA_ILi8EEEEEENS5_IJSC_NSA_ILi64EEEEEEEEENS5_IJNS5_IJS16_SF_EEESL_EEEEEEEvNS4_8identityENS4_13SM90_TMA_LOADENS1D_INS1E_ILi3ELi4ELi3EEENS4_18smem_ptr_flag_bitsILi8EEENSI_INS5_IJS1I_SF_EEENS5_IJSF_SB_EEEEEEEvS1R_EENS_8epilogue10collective18CollectiveEpilogueINS21_23Sm100TmaWarpSpecializedILi3ELi2ELi32ELb1ELb0EEEJSH_NS5_IJNSI_ISF_SB_EENSI_INSA_ILi32EEESB_EEEEEiNS5_IJSB_llEEEiS2A_NS21_6fusion15FusionCallbacksIS25_NS2B_17LinearCombinationIiiiiLNS_15FloatRoundStyleE2EEESH_S29_JEEENS4_5SM1004TMEM4LOAD26SM100_TMEM_LOAD_32dp32b32xES1S_NS1D_INS1E_ILi2ELi5ELi2EEENS1U_ILi32EEENSI_INS5_IJS27_NSA_ILi4EEEEEENS5_IJSB_S27_EEEEEEENS4_39AutoVectorizingCopyWithAssumedAlignmentILi128EEENS4_14SM90_TMA_STOREES2R_S2T_S2T_EEEvvEEEEvNT_6ParamsE --------------------------
	.section	.nv.shared._ZN7cutlass13device_kernelINS_4gemm6kernel13GemmUniversalIN4cute5tupleIJiiiiEEENS1_10collective13CollectiveMmaINS1_41MainloopSm100TmaUmmaWarpSpecializedSparseILi4ELi2ELi1ENS5_IJNS4_1CILi1EEENSA_ILi2EEESB_EEEEENS5_IJNSA_ILi128EEENSA_ILi256EEESF_EEEaNS5_IJNS4_6LayoutINS5_IJiNS5_IJSC_iEEEiEEENS5_IJlNS5_IJSB_SC_EEElEEEEENSI_INS5_IJNS5_IJSF_iEEESO_iEEENS5_IJNS5_IJSF_NSA_ILi16384EEEEEENS5_IJSB_lEEElEEEEEEEEaNS5_IJlSB_lEEENS4_8TiledMMAINS4_8MMA_AtomIJNS4_22SM100_MMA_S8_SS_SPARSEIaaiLi128ELi256ELNS4_4UMMA5MajorE0ELS11_0ELNS10_8SaturateE0EEEEEENSI_INS5_IJSB_SB_SB_EEENS5_IJNSA_ILi0EEES16_S16_EEEEENS5_IJNS4_10UnderscoreES19_S19_EEEEENS4_23SM90_TMA_LOAD_MULTICASTENS4_14ComposedLayoutINS4_7SwizzleILi2ELi4ELi3EEENS4_25smem_sparse_ptr_flag_bitsILi2ELi8EEENSI_INS5_IJNS5_IJSB_NSA_ILi8EEEEEENS5_IJSC_NSA_ILi64EEEEEEEEENS5_IJNS5_IJS16_SF_EEESL_EEEEEEEvNS4_8identityENS4_13SM90_TMA_LOADENS1D_INS1E_ILi3ELi4ELi3EEENS4_18smem_ptr_flag_bitsILi8EEENSI_INS5_IJS1I_SF_EEENS5_IJSF_SB_EEEEEEEvS1R_EENS_8epilogue10collective18CollectiveEpilogueINS21_23Sm100TmaWarpSpecializedILi3ELi2ELi32ELb1ELb0EEEJSH_NS5_IJNSI_ISF_SB_EENSI_INSA_ILi32EEESB_EEEEEiNS5_IJSB_llEEEiS2A_NS21_6fusion15FusionCallbacksIS25_NS2B_17LinearCombinationIiiiiLNS_15FloatRoundStyleE2EEESH_S29_JEEENS4_5SM1004TMEM4LOAD26SM100_TMEM_LOAD_32dp32b32xES1S_NS1D_INS1E_ILi2ELi5ELi2EEENS1U_ILi32EEENSI_INS5_IJS27_NSA_ILi4EEEEEENS5_IJSB_S27_EEEEEEENS4_39AutoVectorizingCopyWithAssumedAlignmentILi128EEENS4_14SM90_TMA_STOREES2R_S2T_S2T_EEEvvEEEEvNT_6ParamsE,"aw",@nobits
	.sectionflags	@""
	.align	16
	.zero		1024


//--------------------- .nv.shared.reserved.0     --------------------------
	.section	.nv.shared.reserved.0,"aw",@nobits
	.weak		__nv_reservedSMEM_offset_0_alias
	.size		__nv_reservedSMEM_offset_0_alias, 0, 64
	.other		__nv_reservedSMEM_offset_0_alias,@"STO_CUDA_RESERVED_SHARED STV_DEFAULT"
__nv_reservedSMEM_offset_0_alias:
	.zero		0
.nv.shared.reserved.0:
	.zero		64
	.weak		__nv_reservedSMEM_tcgen05_partition
	.type		__nv_reservedSMEM_tcgen05_partition,@object
	.size		__nv_reservedSMEM_tcgen05_partition,(.L_0 - __nv_reservedSMEM_tcgen05_partition)
__nv_reservedSMEM_tcgen05_partition:
	.zero		32
.L_0:


//--------------------- .nv.global                --------------------------
	.section	.nv.global,"aw",@nobits
.nv.global:
	.type		_ZN39_INTERNAL_7ac36d20_4_k_cu_0d0fec44_28364cute1_E,@object
	.size		_ZN39_INTERNAL_7ac36d20_4_k_cu_0d0fec44_28364cute1_E,(_ZN39_INTERNAL_7ac36d20_4_k_cu_0d0fec44_28364cuda3std3__45__cpo6cbeginE - _ZN39_INTERNAL_7ac36d20_4_k_cu_0d0fec44_28364cute1_E)
_ZN39_INTERNAL_7ac36d20_4_k_cu_0d0fec44_28364cute1_E:
	.zero		1
	.type		_ZN39_INTERNAL_7ac36d20_4_k_cu_0d0fec44_28364cuda3std3__45__cpo6cbeginE,@object
	.size		_ZN39_INTERNAL_7ac36d20_4_k_cu_0d0fec44_28364cuda3std3__45__cpo6cbeginE,(_ZN39_INTERNAL_7ac36d20_4_k_cu_0d0fec44_28364cuda3std3__48in_placeE - _ZN39_INTERNAL_7ac36d20_4_k_cu_0d0fec44_28364cuda3std3__45__cpo6cbeginE)
_ZN39_INTERNAL_7ac36d20_4_k_cu_0d0fec44_28364cuda3std3__45__cpo6cbeginE:
	.zero		1
	.type		_ZN39_INTERNAL_7ac36d20_4_k_cu_0d0fec44_28364cuda3std3__48in_placeE,@object
	.size		_ZN39_INTERNAL_7ac36d20_4_k_cu_0d0fec44_28364cuda3std3__48in_placeE,(_ZN39_INTERNAL_7ac36d20_4_k_cu_0d0fec44_28364cuda3std6ranges3__45__cpo9iter_moveE - _ZN39_INTERNAL_7ac36d20_4_k_cu_0d0fec44_28364cuda3std3__48in_placeE)
_ZN39_INTERNAL_7ac36d20_4_k_cu_0d0fec44_28364cuda3std3__48in_placeE:
	.zero		1
	.type		_ZN39_INTERNAL_7ac36d20_4_k_cu_0d0fec44_28364cuda3std6ranges3__45__cpo9iter_moveE,@object
	.size		_ZN39_INTERNAL_7ac36d20_4_k_cu_0d0fec44_28364cuda3std6ranges3__45__cpo9iter_moveE,(_ZN39_INTERNAL_7ac36d20_4_k_cu_0d0fec44_28364cuda3std3__45__cpo5beginE - _ZN39_INTERNAL_7ac36d20_4_k_cu_0d0fec44_28364cuda3std6ranges3__45__cpo9iter_moveE)
_ZN39_INTERNAL_7ac36d20_4_k_cu_0d0fec44_28364cuda3std6ranges3__45__cpo9iter_moveE:
	.zero		1
	.type		_ZN39_INTERNAL_7ac36d20_4_k_cu_0d0fec44_28364cuda3std3__45__cpo5beginE,@object
	.size		_ZN39_INTERNAL_7ac36d20_4_k_cu_0d0fec44_28364cuda3std3__45__cpo5beginE,(_ZN39_INTERNAL_7ac36d20_4_k_cu_0d0fec44_28364cuda3std3__441_GLOBAL__N__7ac36d20_4_k_cu_0d0fec44_28366ignoreE - _ZN39_INTERNAL_7ac36d20_4_k_cu_0d0fec44_28364cuda3std3__45__cpo5beginE)
_ZN39_INTERNAL_7ac36d20_4_k_cu_0d0fec44_28364cuda3std3__45__cpo5beginE:
	.zero		1
	.type		_ZN39_INTERNAL_7ac36d20_4_k_cu_0d0fec44_28364cuda3std3__441_GLOBAL__N__7ac36d20_4_k_cu_0d0fec44_28366ignoreE,@object
	.size		_ZN39_INTERNAL_7ac36d20_4_k_cu_0d0fec44_28364cuda3std3__441_GLOBAL__N__7ac36d20_4_k_cu_0d0fec44_28366ignoreE,(_ZN39_INTERNAL_7ac36d20_4_k_cu_0d0fec44_28364cute7productE - _ZN39_INTERNAL_7ac36d20_4_k_cu_0d0fec44_28364cuda3std3__441_GLOBAL__N__7ac36d20_4_k_cu_0d0fec44_28366ignoreE)
_ZN39_INTERNAL_7ac36d20_4_k_cu_0d0fec44_28364cuda3std3__441_GLOBAL__N__7ac36d20_4_k_cu_0d0fec44_28366ignoreE:
	.zero		1
	.type		_ZN39_INTERNAL_7ac36d20_4_k_cu_0d0fec44_28364cute7productE,@object
	.size		_ZN39_INTERNAL_7ac36d20_4_k_cu_0d0fec44_28364cute7productE,(_ZN39_INTERNAL_7ac36d20_4_k_cu_0d0fec44_28364cuda3std3__45__cpo3endE - _ZN39_INTERNAL_7ac36d20_4_k_cu_0d0fec44_28364cute7productE)
_ZN39_INTERNAL_7ac36d20_4_k_cu_0d0fec44_28364cute7productE:
	.zero		1
	.type		_ZN39_INTERNAL_7ac36d20_4_k_cu_0d0fec44_28364cuda3std3__45__cpo3endE,@object
	.size		_ZN39_INTERNAL_7ac36d20_4_k_cu_0d0fec44_28364cuda3std3__45__cpo3endE,(_ZN39_INTERNAL_7ac36d20_4_k_cu_0d0fec44_28364cuda3std3__419piecewise_constructE - _ZN39_INTERNAL_7ac36d20_4_k_cu_0d0fec44_28364cuda3std3__45__cpo3endE)
_ZN39_INTERNAL_7ac36d20_4_k_cu_0d0fec44_28364cuda3std3__45__cpo3endE:
	.zero		1
	.type		_ZN39_INTERNAL_7ac36d20_4_k_cu_0d0fec44_28364cuda3std3__419piecewise_constructE,@object
	.size		_ZN39_INTERNAL_7ac36d20_4_k_cu_0d0fec44_28364cuda3std3__419piecewise_constructE,(_ZN39_INTERNAL_7ac36d20_4_k_cu_0d0fec44_28364cuda3std3__45__cpo4cendE - _ZN39_INTERNAL_7ac36d20_4_k_cu_0d0fec44_28364cuda3std3__419piecewise_constructE)
_ZN39_INTERNAL_7ac36d20_4_k_cu_0d0fec44_28364cuda3std3__419piecewise_constructE:
	.zero		1
	.type		_ZN39_INTERNAL_7ac36d20_4_k_cu_0d0fec44_28364cuda3std3__45__cpo4cendE,@object
	.size		_ZN39_INTERNAL_7ac36d20_4_k_cu_0d0fec44_28364cuda3std3__45__cpo4cendE,(_ZN39_INTERNAL_7ac36d20_4_k_cu_0d0fec44_28364cuda3std6ranges3__45__cpo4swapE - _ZN39_INTERNAL_7ac36d20_4_k_cu_0d0fec44_28364cuda3std3__45__cpo4cendE)
_ZN39_INTERNAL_7ac36d20_4_k_cu_0d0fec44_28364cuda3std3__45__cpo4cendE:
	.zero		1
	.type		_ZN39_INTERNAL_7ac36d20_4_k_cu_0d0fec44_28364cuda3std6ranges3__45__cpo4swapE,@object
	.size		_ZN39_INTERNAL_7ac36d20_4_k_cu_0d0fec44_28364cuda3std6ranges3__45__cpo4swapE,(.L_10 - _ZN39_INTERNAL_7ac36d20_4_k_cu_0d0fec44_28364cuda3std6ranges3__45__cpo4swapE)
_ZN39_INTERNAL_7ac36d20_4_k_cu_0d0fec44_28364cuda3std6ranges3__45__cpo4swapE:
	.zero		1
.L_10:


//--------------------- .nv.constant0._ZN7cutlass13device_kernelINS_4gemm6kernel13GemmUniversalIN4cute5tupleIJiiiiEEENS1_10collective13CollectiveMmaINS1_41MainloopSm100TmaUmmaWarpSpecializedSparseILi4ELi2ELi1ENS5_IJNS4_1CILi1EEENSA_ILi2EEESB_EEEEENS5_IJNSA_ILi128EEENSA_ILi256EEESF_EEEaNS5_IJNS4_6LayoutINS5_IJiNS5_IJSC_iEEEiEEENS5_IJlNS5_IJSB_SC_EEElEEEEENSI_INS5_IJNS5_IJSF_iEEESO_iEEENS5_IJNS5_IJSF_NSA_ILi16384EEEEEENS5_IJSB_lEEElEEEEEEEEaNS5_IJlSB_lEEENS4_8TiledMMAINS4_8MMA_AtomIJNS4_22SM100_MMA_S8_SS_SPARSEIaaiLi128ELi256ELNS4_4UMMA5MajorE0ELS11_0ELNS10_8SaturateE0EEEEEENSI_INS5_IJSB_SB_SB_EEENS5_IJNSA_ILi0EEES16_S16_EEEEENS5_IJNS4_10UnderscoreES19_S19_EEEEENS4_23SM90_TMA_LOAD_MULTICASTENS4_14ComposedLayoutINS4_7SwizzleILi2ELi4ELi3EEENS4_25smem_sparse_ptr_flag_bitsILi2ELi8EEENSI_INS5_IJNS5_IJSB_NSA_ILi8EEEEEENS5_IJSC_NSA_ILi64EEEEEEEEENS5_IJNS5_IJS16_SF_EEESL_EEEEEEEvNS4_8identityENS4_13SM90_TMA_LOADENS1D_INS1E_ILi3ELi4ELi3EEENS4_18smem_ptr_flag_bitsILi8EEENSI_INS5_IJS1I_SF_EEENS5_IJSF_SB_EEEEEEEvS1R_EENS_8epilogue10collective18CollectiveEpilogueINS21_23Sm100TmaWarpSpecializedILi3ELi2ELi32ELb1ELb0EEEJSH_NS5_IJNSI_ISF_SB_EENSI_INSA_ILi32EEESB_EEEEEiNS5_IJSB_llEEEiS2A_NS21_6fusion15FusionCallbacksIS25_NS2B_17LinearCombinationIiiiiLNS_15FloatRoundStyleE2EEESH_S29_JEEENS4_5SM1004TMEM4LOAD26SM100_TMEM_LOAD_32dp32b32xES1S_NS1D_INS1E_ILi2ELi5ELi2EEENS1U_ILi32EEENSI_INS5_IJS27_NSA_ILi4EEEEEENS5_IJSB_S27_EEEEEEENS4_39AutoVectorizingCopyWithAssumedAlignmentILi128EEENS4_14SM90_TMA_STOREES2R_S2T_S2T_EEEvvEEEEvNT_6ParamsE --------------------------
	.section	.nv.constant0._ZN7cutlass13device_kernelINS_4gemm6kernel13GemmUniversalIN4cute5tupleIJiiiiEEENS1_10collective13CollectiveMmaINS1_41MainloopSm100TmaUmmaWarpSpecializedSparseILi4ELi2ELi1ENS5_IJNS4_1CILi1EEENSA_ILi2EEESB_EEEEENS5_IJNSA_ILi128EEENSA_ILi256EEESF_EEEaNS5_IJNS4_6LayoutINS5_IJiNS5_IJSC_iEEEiEEENS5_IJlNS5_IJSB_SC_EEElEEEEENSI_INS5_IJNS5_IJSF_iEEESO_iEEENS5_IJNS5_IJSF_NSA_ILi16384EEEEEENS5_IJSB_lEEElEEEEEEEEaNS5_IJlSB_lEEENS4_8TiledMMAINS4_8MMA_AtomIJNS4_22SM100_MMA_S8_SS_SPARSEIaaiLi128ELi256ELNS4_4UMMA5MajorE0ELS11_0ELNS10_8SaturateE0EEEEEENSI_INS5_IJSB_SB_SB_EEENS5_IJNSA_ILi0EEES16_S16_EEEEENS5_IJNS4_10UnderscoreES19_S19_EEEEENS4_23SM90_TMA_LOAD_MULTICASTENS4_14ComposedLayoutINS4_7SwizzleILi2ELi4ELi3EEENS4_25smem_sparse_ptr_flag_bitsILi2ELi8EEENSI_INS5_IJNS5_IJSB_NSA_ILi8EEEEEENS5_IJSC_NSA_ILi64EEEEEEEEENS5_IJNS5_IJS16_SF_EEESL_EEEEEEEvNS4_8identityENS4_13SM90_TMA_LOADENS1D_INS1E_ILi3ELi4ELi3EEENS4_18smem_ptr_flag_bitsILi8EEENSI_INS5_IJS1I_SF_EEENS5_IJSF_SB_EEEEEEEvS1R_EENS_8epilogue10collective18CollectiveEpilogueINS21_23Sm100TmaWarpSpecializedILi3ELi2ELi32ELb1ELb0EEEJSH_NS5_IJNSI_ISF_SB_EENSI_INSA_ILi32EEESB_EEEEEiNS5_IJSB_llEEEiS2A_NS21_6fusion15FusionCallbacksIS25_NS2B_17LinearCombinationIiiiiLNS_15FloatRoundStyleE2EEESH_S29_JEEENS4_5SM1004TMEM4LOAD26SM100_TMEM_LOAD_32dp32b32xES1S_NS1D_INS1E_ILi2ELi5ELi2EEENS1U_ILi32EEENSI_INS5_IJS27_NSA_ILi4EEEEEENS5_IJSB_S27_EEEEEEENS4_39AutoVectorizingCopyWithAssumedAlignmentILi128EEENS4_14SM90_TMA_STOREES2R_S2T_S2T_EEEvvEEEEvNT_6ParamsE,"a",@progbits
	.sectionflags	@""
	.align	4
.nv.constant0._ZN7cutlass13device_kernelINS_4gemm6kernel13GemmUniversalIN4cute5tupleIJiiiiEEENS1_10collective13CollectiveMmaINS1_41MainloopSm100TmaUmmaWarpSpecializedSparseILi4ELi2ELi1ENS5_IJNS4_1CILi1EEENSA_ILi2EEESB_EEEEENS5_IJNSA_ILi128EEENSA_ILi256EEESF_EEEaNS5_IJNS4_6LayoutINS5_IJiNS5_IJSC_iEEEiEEENS5_IJlNS5_IJSB_SC_EEElEEEEENSI_INS5_IJNS5_IJSF_iEEESO_iEEENS5_IJNS5_IJSF_NSA_ILi16384EEEEEENS5_IJSB_lEEElEEEEEEEEaNS5_IJlSB_lEEENS4_8TiledMMAINS4_8MMA_AtomIJNS4_22SM100_MMA_S8_SS_SPARSEIaaiLi128ELi256ELNS4_4UMMA5MajorE0ELS11_0ELNS10_8SaturateE0EEEEEENSI_INS5_IJSB_SB_SB_EEENS5_IJNSA_ILi0EEES16_S16_EEEEENS5_IJNS4_10UnderscoreES19_S19_EEEEENS4_23SM90_TMA_LOAD_MULTICASTENS4_14ComposedLayoutINS4_7SwizzleILi2ELi4ELi3EEENS4_25smem_sparse_ptr_flag_bitsILi2ELi8EEENSI_INS5_IJNS5_IJSB_NSA_ILi8EEEEEENS5_IJSC_NSA_ILi64EEEEEEEEENS5_IJNS5_IJS16_SF_EEESL_EEEEEEEvNS4_8identityENS4_13SM90_TMA_LOADENS1D_INS1E_ILi3ELi4ELi3EEENS4_18smem_ptr_flag_bitsILi8EEENSI_INS5_IJS1I_SF_EEENS5_IJSF_SB_EEEEEEEvS1R_EENS_8epilogue10collective18CollectiveEpilogueINS21_23Sm100TmaWarpSpecializedILi3ELi2ELi32ELb1ELb0EEEJSH_NS5_IJNSI_ISF_SB_EENSI_INSA_ILi32EEESB_EEEEEiNS5_IJSB_llEEEiS2A_NS21_6fusion15FusionCallbacksIS25_NS2B_17LinearCombinationIiiiiLNS_15FloatRoundStyleE2EEESH_S29_JEEENS4_5SM1004TMEM4LOAD26SM100_TMEM_LOAD_32dp32b32xES1S_NS1D_INS1E_ILi2ELi5ELi2EEENS1U_ILi32EEENSI_INS5_IJS27_NSA_ILi4EEEEEENS5_IJSB_S27_EEEEEEENS4_39AutoVectorizingCopyWithAssumedAlignmentILi128EEENS4_14SM90_TMA_STOREES2R_S2T_S2T_EEEvvEEEEvNT_6ParamsE:
	.zero		3456


//--------------------- SYMBOLS --------------------------

	.type		.nv.reservedSmem.offset0,@object
	.size		.nv.reservedSmem.offset0,0x4
	.type		.nv.reservedSmem.cap,@object
	.size		.nv.reservedSmem.cap,0x4
	.type		__assertfail,@function
